	.target	sm_100a

	.elftype	@"ET_EXEC"


//--------------------- .note.nv.tkinfo           --------------------------
	.section	.note.nv.tkinfo,"",@"SHT_NOTE"
	.sectionflags	@"SHF_NOTE_NV_TKINFO"
	.tkinfo
        /*0018*/ 	.word	0x00000002
        /*0030*/ 	.string	""
        /*0030*/ 	.string	"ptxas"
        /*0030*/ 	.string	"Cuda compilation tools, release 13.0, V13.0.88"
        /*0030*/ 	.string	"Build cuda_13.0.r13.0/compiler.36424714_0"
        /*0030*/ 	.string	"-arch sm_100a -m 64 "



//--------------------- .note.nv.cuinfo           --------------------------
	.section	.note.nv.cuinfo,"",@"SHT_NOTE"
	.sectionflags	@"SHF_NOTE_NV_CUINFO"
        /*0018*/ 	.short	0x0002
        /*001a*/ 	.short	0x0064
        /*001c*/ 	.short	0x0082
	.zero		2


//--------------------- .nv.info                  --------------------------
	.section	.nv.info,"",@"SHT_CUDA_INFO"
	.align	4


	//----- nvinfo : EIATTR_REGCOUNT
	.align		4
        /*0000*/ 	.byte	0x04, 0x2f
        /*0002*/ 	.short	(.L_19 - .L_18)
	.align		4
.L_18:
        /*0004*/ 	.word	index@(_ZN7cutlass13device_kernelINS_4gemm6kernel13GemmUniversalIN4cute5tupleIJiiiiEEENS1_10collective13CollectiveMmaINS1_35MainloopSm100TmaUmmaWarpSpecializedILi3ELi2ELi4ENS5_IJNS4_1CILi2EEESB_NSA_ILi1EEEEEEEENS5_IJNSA_ILi128EEENSA_ILi256EEENSA_ILi64EEEEEENS_6half_tENS5_IJlSC_lEEESJ_SK_NS4_8TiledMMAINS4_8MMA_AtomIJNS4_26SM100_MMA_F16BF16_2x1SM_SSISJ_SJ_fLi128ELi256ELNS4_4UMMA5MajorE0ELSP_0ELNSO_7ScaleInE0ELSQ_0EEEEEENS4_6LayoutINS5_IJSC_SC_SC_EEENS5_IJNSA_ILi0EEESV_SV_EEEEENS5_IJNS4_10UnderscoreESY_SY_EEEEENS4_28SM100_TMA_2SM_LOAD_MULTICASTENS4_14ComposedLayoutINS4_7SwizzleILi3ELi4ELi3EEENS4_18smem_ptr_flag_bitsILi16EEENST_INS5_IJNSA_ILi8EEESH_EEENS5_IJSH_SC_EEEEEEEvNS4_8identityENS4_18SM100_TMA_2SM_LOADES1B_vS1C_EENS_8epilogue10collective18CollectiveEpilogueINS1F_23Sm100TmaWarpSpecializedILi4ELi2ELi32ELb1ELb0EEEJNS5_IJSH_SG_SH_EEENS5_IJNST_ISH_SC_EENST_INS5_IJNSA_ILi32EEESB_EEENS5_IJSC_SF_EEEEEEEESJ_SK_SJ_SK_NS1F_6fusion15FusionCallbacksIS1J_NS1R_17LinearCombinationISJ_fSJ_fLNS_15FloatRoundStyleE2EEES1K_S1Q_JEEENS4_5SM1004TMEM4LOAD26SM100_TMEM_LOAD_32dp32b32xENS4_13SM90_TMA_LOADENS12_INS13_ILi2ELi4ELi3EEES16_NST_INS5_IJS17_S1M_EEENS5_IJS1M_SC_EEEEEEENS4_39AutoVectorizingCopyWithAssumedAlignmentILi128EEENS4_14SM90_TMA_STOREES26_S28_S28_EEEvvEEEEvNT_6ParamsE)
        /*0008*/ 	.word	0x00000076


	//----- nvinfo : EIATTR_FRAME_SIZE
	.align		4
.L_19:
        /*000c*/ 	.byte	0x04, 0x11
        /*000e*/ 	.short	(.L_21 - .L_20)
	.align		4
.L_20:
        /*0010*/ 	.word	index@($__internal_2_$__cuda_sm10x_tcgen05_guardrail_trap_unallocated_columns_being_dealloced)
        /*0014*/ 	.word	0x00000000


	//----- nvinfo : EIATTR_FRAME_SIZE
	.align		4
.L_21:
        /*0018*/ 	.byte	0x04, 0x11
        /*001a*/ 	.short	(.L_23 - .L_22)
	.align		4
.L_22:
        /*001c*/ 	.word	index@($__internal_1_$__cuda_sm10x_tcgen05_guardrail_trap_phase_invalid_during_alloc)
        /*0020*/ 	.word	0x00000000


	//----- nvinfo : EIATTR_FRAME_SIZE
	.align		4
.L_23:
        /*0024*/ 	.byte	0x04, 0x11
        /*0026*/ 	.short	(.L_25 - .L_24)
	.align		4
.L_24:
        /*0028*/ 	.word	index@($__internal_0_$__cuda_sm10x_tcgen05_guardrail_trap_col_being_dealloced_not_returned_by_alloc)
        /*002c*/ 	.word	0x00000000


	//----- nvinfo : EIATTR_FRAME_SIZE
	.align		4
.L_25:
        /*0030*/ 	.byte	0x04, 0x11
        /*0032*/ 	.short	(.L_27 - .L_26)
	.align		4
.L_26:
        /*0034*/ 	.word	index@(_ZN7cutlass13device_kernelINS_4gemm6kernel13GemmUniversalIN4cute5tupleIJiiiiEEENS1_10collective13CollectiveMmaINS1_35MainloopSm100TmaUmmaWarpSpecializedILi3ELi2ELi4ENS5_IJNS4_1CILi2EEESB_NSA_ILi1EEEEEEEENS5_IJNSA_ILi128EEENSA_ILi256EEENSA_ILi64EEEEEENS_6half_tENS5_IJlSC_lEEESJ_SK_NS4_8TiledMMAINS4_8MMA_AtomIJNS4_26SM100_MMA_F16BF16_2x1SM_SSISJ_SJ_fLi128ELi256ELNS4_4UMMA5MajorE0ELSP_0ELNSO_7ScaleInE0ELSQ_0EEEEEENS4_6LayoutINS5_IJSC_SC_SC_EEENS5_IJNSA_ILi0EEESV_SV_EEEEENS5_IJNS4_10UnderscoreESY_SY_EEEEENS4_28SM100_TMA_2SM_LOAD_MULTICASTENS4_14ComposedLayoutINS4_7SwizzleILi3ELi4ELi3EEENS4_18smem_ptr_flag_bitsILi16EEENST_INS5_IJNSA_ILi8EEESH_EEENS5_IJSH_SC_EEEEEEEvNS4_8identityENS4_18SM100_TMA_2SM_LOADES1B_vS1C_EENS_8epilogue10collective18CollectiveEpilogueINS1F_23Sm100TmaWarpSpecializedILi4ELi2ELi32ELb1ELb0EEEJNS5_IJSH_SG_SH_EEENS5_IJNST_ISH_SC_EENST_INS5_IJNSA_ILi32EEESB_EEENS5_IJSC_SF_EEEEEEEESJ_SK_SJ_SK_NS1F_6fusion15FusionCallbacksIS1J_NS1R_17LinearCombinationISJ_fSJ_fLNS_15FloatRoundStyleE2EEES1K_S1Q_JEEENS4_5SM1004TMEM4LOAD26SM100_TMEM_LOAD_32dp32b32xENS4_13SM90_TMA_LOADENS12_INS13_ILi2ELi4ELi3EEES16_NST_INS5_IJS17_S1M_EEENS5_IJS1M_SC_EEEEEEENS4_39AutoVectorizingCopyWithAssumedAlignmentILi128EEENS4_14SM90_TMA_STOREES26_S28_S28_EEEvvEEEEvNT_6ParamsE)
        /*0038*/ 	.word	0x00000000


	//----- nvinfo : EIATTR_MIN_STACK_SIZE
	.align		4
.L_27:
        /*003c*/ 	.byte	0x04, 0x12
        /*003e*/ 	.short	(.L_29 - .L_28)
	.align		4
.L_28:
        /*0040*/ 	.word	index@(_ZN7cutlass13device_kernelINS_4gemm6kernel13GemmUniversalIN4cute5tupleIJiiiiEEENS1_10collective13CollectiveMmaINS1_35MainloopSm100TmaUmmaWarpSpecializedILi3ELi2ELi4ENS5_IJNS4_1CILi2EEESB_NSA_ILi1EEEEEEEENS5_IJNSA_ILi128EEENSA_ILi256EEENSA_ILi64EEEEEENS_6half_tENS5_IJlSC_lEEESJ_SK_NS4_8TiledMMAINS4_8MMA_AtomIJNS4_26SM100_MMA_F16BF16_2x1SM_SSISJ_SJ_fLi128ELi256ELNS4_4UMMA5MajorE0ELSP_0ELNSO_7ScaleInE0ELSQ_0EEEEEENS4_6LayoutINS5_IJSC_SC_SC_EEENS5_IJNSA_ILi0EEESV_SV_EEEEENS5_IJNS4_10UnderscoreESY_SY_EEEEENS4_28SM100_TMA_2SM_LOAD_MULTICASTENS4_14ComposedLayoutINS4_7SwizzleILi3ELi4ELi3EEENS4_18smem_ptr_flag_bitsILi16EEENST_INS5_IJNSA_ILi8EEESH_EEENS5_IJSH_SC_EEEEEEEvNS4_8identityENS4_18SM100_TMA_2SM_LOADES1B_vS1C_EENS_8epilogue10collective18CollectiveEpilogueINS1F_23Sm100TmaWarpSpecializedILi4ELi2ELi32ELb1ELb0EEEJNS5_IJSH_SG_SH_EEENS5_IJNST_ISH_SC_EENST_INS5_IJNSA_ILi32EEESB_EEENS5_IJSC_SF_EEEEEEEESJ_SK_SJ_SK_NS1F_6fusion15FusionCallbacksIS1J_NS1R_17LinearCombinationISJ_fSJ_fLNS_15FloatRoundStyleE2EEES1K_S1Q_JEEENS4_5SM1004TMEM4LOAD26SM100_TMEM_LOAD_32dp32b32xENS4_13SM90_TMA_LOADENS12_INS13_ILi2ELi4ELi3EEES16_NST_INS5_IJS17_S1M_EEENS5_IJS1M_SC_EEEEEEENS4_39AutoVectorizingCopyWithAssumedAlignmentILi128EEENS4_14SM90_TMA_STOREES26_S28_S28_EEEvvEEEEvNT_6ParamsE)
        /*0044*/ 	.word	0x00000000
.L_29:


//--------------------- .nv.compat                --------------------------
	.section	.nv.compat,"",@"SHT_CUDA_COMPAT_INFO"
	.align	4
        /*0000*/ 	.byte	0x02, 0x09, 0x01, 0x00, 0x02, 0x02, 0x02, 0x00, 0x02, 0x05, 0x05, 0x00, 0x03, 0x07, 0x01, 0x01
        /*0010*/ 	.byte	0x02, 0x03, 0x01, 0x00, 0x02, 0x06, 0x01, 0x00, 0x04, 0x0b, 0x08, 0x00, 0x09, 0x00, 0x00, 0x00
        /*0020*/ 	.byte	0x00, 0x00, 0x00, 0x00


//--------------------- .nv.info._ZN7cutlass13device_kernelINS_4gemm6kernel13GemmUniversalIN4cute5tupleIJiiiiEEENS1_10collective13CollectiveMmaINS1_35MainloopSm100TmaUmmaWarpSpecializedILi3ELi2ELi4ENS5_IJNS4_1CILi2EEESB_NSA_ILi1EEEEEEEENS5_IJNSA_ILi128EEENSA_ILi256EEENSA_ILi64EEEEEENS_6half_tENS5_IJlSC_lEEESJ_SK_NS4_8TiledMMAINS4_8MMA_AtomIJNS4_26SM100_MMA_F16BF16_2x1SM_SSISJ_SJ_fLi128ELi256ELNS4_4UMMA5MajorE0ELSP_0ELNSO_7ScaleInE0ELSQ_0EEEEEENS4_6LayoutINS5_IJSC_SC_SC_EEENS5_IJNSA_ILi0EEESV_SV_EEEEENS5_IJNS4_10UnderscoreESY_SY_EEEEENS4_28SM100_TMA_2SM_LOAD_MULTICASTENS4_14ComposedLayoutINS4_7SwizzleILi3ELi4ELi3EEENS4_18smem_ptr_flag_bitsILi16EEENST_INS5_IJNSA_ILi8EEESH_EEENS5_IJSH_SC_EEEEEEEvNS4_8identityENS4_18SM100_TMA_2SM_LOADES1B_vS1C_EENS_8epilogue10collective18CollectiveEpilogueINS1F_23Sm100TmaWarpSpecializedILi4ELi2ELi32ELb1ELb0EEEJNS5_IJSH_SG_SH_EEENS5_IJNST_ISH_SC_EENST_INS5_IJNSA_ILi32EEESB_EEENS5_IJSC_SF_EEEEEEEESJ_SK_SJ_SK_NS1F_6fusion15FusionCallbacksIS1J_NS1R_17LinearCombinationISJ_fSJ_fLNS_15FloatRoundStyleE2EEES1K_S1Q_JEEENS4_5SM1004TMEM4LOAD26SM100_TMEM_LOAD_32dp32b32xENS4_13SM90_TMA_LOADENS12_INS13_ILi2ELi4ELi3EEES16_NST_INS5_IJS17_S1M_EEENS5_IJS1M_SC_EEEEEEENS4_39AutoVectorizingCopyWithAssumedAlignmentILi128EEENS4_14SM90_TMA_STOREES26_S28_S28_EEEvvEEEEvNT_6ParamsE --------------------------
	.section	.nv.info._ZN7cutlass13device_kernelINS_4gemm6kernel13GemmUniversalIN4cute5tupleIJiiiiEEENS1_10collective13CollectiveMmaINS1_35MainloopSm100TmaUmmaWarpSpecializedILi3ELi2ELi4ENS5_IJNS4_1CILi2EEESB_NSA_ILi1EEEEEEEENS5_IJNSA_ILi128EEENSA_ILi256EEENSA_ILi64EEEEEENS_6half_tENS5_IJlSC_lEEESJ_SK_NS4_8TiledMMAINS4_8MMA_AtomIJNS4_26SM100_MMA_F16BF16_2x1SM_SSISJ_SJ_fLi128ELi256ELNS4_4UMMA5MajorE0ELSP_0ELNSO_7ScaleInE0ELSQ_0EEEEEENS4_6LayoutINS5_IJSC_SC_SC_EEENS5_IJNSA_ILi0EEESV_SV_EEEEENS5_IJNS4_10UnderscoreESY_SY_EEEEENS4_28SM100_TMA_2SM_LOAD_MULTICASTENS4_14ComposedLayoutINS4_7SwizzleILi3ELi4ELi3EEENS4_18smem_ptr_flag_bitsILi16EEENST_INS5_IJNSA_ILi8EEESH_EEENS5_IJSH_SC_EEEEEEEvNS4_8identityENS4_18SM100_TMA_2SM_LOADES1B_vS1C_EENS_8epilogue10collective18CollectiveEpilogueINS1F_23Sm100TmaWarpSpecializedILi4ELi2ELi32ELb1ELb0EEEJNS5_IJSH_SG_SH_EEENS5_IJNST_ISH_SC_EENST_INS5_IJNSA_ILi32EEESB_EEENS5_IJSC_SF_EEEEEEEESJ_SK_SJ_SK_NS1F_6fusion15FusionCallbacksIS1J_NS1R_17LinearCombinationISJ_fSJ_fLNS_15FloatRoundStyleE2EEES1K_S1Q_JEEENS4_5SM1004TMEM4LOAD26SM100_TMEM_LOAD_32dp32b32xENS4_13SM90_TMA_LOADENS12_INS13_ILi2ELi4ELi3EEES16_NST_INS5_IJS17_S1M_EEENS5_IJS1M_SC_EEEEEEENS4_39AutoVectorizingCopyWithAssumedAlignmentILi128EEENS4_14SM90_TMA_STOREES26_S28_S28_EEEvvEEEEvNT_6ParamsE,"",@"SHT_CUDA_INFO"
	.sectionflags	@""
	.align	4


	//----- nvinfo : EIATTR_CUDA_API_VERSION
	.align		4
        /*0000*/ 	.byte	0x04, 0x37
        /*0002*/ 	.short	(.L_31 - .L_30)
.L_30:
        /*0004*/ 	.word	0x00000082


	//----- nvinfo : EIATTR_KPARAM_INFO
	.align		4
.L_31:
        /*0008*/ 	.byte	0x04, 0x17
        /*000a*/ 	.short	(.L_33 - .L_32)
.L_32:
        /*000c*/ 	.word	0x00000000
        /*0010*/ 	.short	0x0000
        /*0012*/ 	.short	0x0000
        /*0014*/ 	.byte	0x00, 0xf0, 0x01, 0x20


	//----- nvinfo : EIATTR_AT_ENTRY_FRAGMENTS
	.align		4
.L_33:
        /*0018*/ 	.byte	0x04, 0x4f
        /*001a*/ 	.short	(.L_35 - .L_34)


	//   ....[0]....
.L_34:
        /*001c*/ 	.word	0x00000007


	//----- nvinfo : EIATTR_RESERVED_SMEM_USED
	.align		4
.L_35:
        /*0020*/ 	.byte	0x01, 0x41
	.zero		2


	//----- nvinfo : EIATTR_SPARSE_MMA_MASK
	.align		4
        /*0024*/ 	.byte	0x03, 0x50
        /*0026*/ 	.short	0x0000


	//----- nvinfo : EIATTR_TCGEN05_2CTA_USED
	.align		4
        /*0028*/ 	.byte	0x01, 0x52
	.zero		2


	//----- nvinfo : EIATTR_MAXREG_COUNT
	.align		4
        /*002c*/ 	.byte	0x03, 0x1b
        /*002e*/ 	.short	0x00ff


	//----- nvinfo : EIATTR_NUM_BARRIERS
	.align		4
        /*0030*/ 	.byte	0x02, 0x4c
        /*0032*/ 	.byte	0x07
	.zero		1


	//----- nvinfo : EIATTR_EXTERNS
	.align		4
        /*0034*/ 	.byte	0x04, 0x0f
        /*0036*/ 	.short	(.L_37 - .L_36)


	//   ....[0]....
	.align		4
.L_36:
        /*0038*/ 	.word	index@(__assertfail)


	//----- nvinfo : EIATTR_MERCURY_ISA_VERSION
	.align		4
.L_37:
        /*003c*/ 	.byte	0x03, 0x5f
        /*003e*/ 	.short	0x0101


	//----- nvinfo : EIATTR_INT_WARP_WIDE_INSTR_OFFSETS
	.align		4
        /*0040*/ 	.byte	0x04, 0x31
        /*0042*/ 	.short	(.L_39 - .L_38)


	//   ....[0]....
.L_38:
        /*0044*/ 	.word	0x00000dc0


	//   ....[1]....
        /*0048*/ 	.word	0x00000e70


	//   ....[2]....
        /*004c*/ 	.word	0x00004300


	//   ....[3]....
        /*0050*/ 	.word	0x00004320


	//   ....[4]....
        /*0054*/ 	.word	0x00004350


	//   ....[5]....
        /*0058*/ 	.word	0x00004ed0


	//   ....[6]....
        /*005c*/ 	.word	0x00004f70


	//   ....[7]....
        /*0060*/ 	.word	0x00005020


	//   ....[8]....
        /*0064*/ 	.word	0x00005090


	//   ....[9]....
        /*0068*/ 	.word	0x00005150


	//   ....[10]....
        /*006c*/ 	.word	0x000051f0


	//   ....[11]....
        /*0070*/ 	.word	0x00005260


	//   ....[12]....
        /*0074*/ 	.word	0x00005320


	//   ....[13]....
        /*0078*/ 	.word	0x000053c0


	//   ....[14]....
        /*007c*/ 	.word	0x00005460


	//   ....[15]....
        /*0080*/ 	.word	0x00005550


	//   ....[16]....
        /*0084*/ 	.word	0x00005630


	//----- nvinfo : EIATTR_COOP_GROUP_MASK_REGIDS
	.align		4
.L_39:
        /*0088*/ 	.byte	0x04, 0x29
        /*008a*/ 	.short	(.L_41 - .L_40)


	//   ....[0]....
.L_40:
        /*008c*/ 	.word	0xffffffff


	//   ....[1]....
        /*0090*/ 	.word	0xffffffff


	//   ....[2]....
        /*0094*/ 	.word	0xffffffff


	//   ....[3]....
        /*0098*/ 	.word	0xffffffff


	//   ....[4]....
        /*009c*/ 	.word	0xffffffff


	//   ....[5]....
        /*00a0*/ 	.word	0xffffffff


	//   ....[6]....
        /*00a4*/ 	.word	0xffffffff


	//   ....[7]....
        /*00a8*/ 	.word	0xffffffff


	//   ....[8]....
        /*00ac*/ 	.word	0xffffffff


	//   ....[9]....
        /*00b0*/ 	.word	0xffffffff


	//   ....[10]....
        /*00b4*/ 	.word	0xffffffff


	//   ....[11]....
        /*00b8*/ 	.word	0xffffffff


	//   ....[12]....
        /*00bc*/ 	.word	0xffffffff


	//   ....[13]....
        /*00c0*/ 	.word	0xffffffff


	//----- nvinfo : EIATTR_COOP_GROUP_INSTR_OFFSETS
	.align		4
.L_41:
        /*00c4*/ 	.byte	0x04, 0x28
        /*00c6*/ 	.short	(.L_43 - .L_42)


	//   ....[0]....
.L_42:
        /*00c8*/ 	.word	0x000000b0


	//   ....[1]....
        /*00cc*/ 	.word	0x00000520


	//   ....[2]....
        /*00d0*/ 	.word	0x000006d0


	//   ....[3]....
        /*00d4*/ 	.word	0x00000870


	//   ....[4]....
        /*00d8*/ 	.word	0x00000970


	//   ....[5]....
        /*00dc*/ 	.word	0x00000ae0


	//   ....[6]....
        /*00e0*/ 	.word	0x00000c80


	//   ....[7]....
        /*00e4*/ 	.word	0x00000ee0


	//   ....[8]....
        /*00e8*/ 	.word	0x00002280


	//   ....[9]....
        /*00ec*/ 	.word	0x000030e0


	//   ....[10]....
        /*00f0*/ 	.word	0x000035b0


	//   ....[11]....
        /*00f4*/ 	.word	0x000035e0


	//   ....[12]....
        /*00f8*/ 	.word	0x00004200


	//   ....[13]....
        /*00fc*/ 	.word	0x00004410


	//----- nvinfo : EIATTR_VRC_CTA_INIT_COUNT
	.align		4
.L_43:
        /*0100*/ 	.byte	0x02, 0x4a
        /*0102*/ 	.byte	0x80
	.zero		1


	//----- nvinfo : EIATTR_SYSCALL_OFFSETS
	.align		4
        /*0104*/ 	.byte	0x04, 0x46
        /*0106*/ 	.short	(.L_45 - .L_44)


	//   ....[0]....
.L_44:
        /*0108*/ 	.word	0x000061f0


	//   ....[1]....
        /*010c*/ 	.word	0x000062e0


	//   ....[2]....
        /*0110*/ 	.word	0x00006a80


	//   ....[3]....
        /*0114*/ 	.word	0x00007750


	//   ....[4]....
        /*0118*/ 	.word	0x00008400


	//   ....[5]....
        /*011c*/ 	.word	0x000090a0


	//----- nvinfo : EIATTR_MBARRIER_INSTR_OFFSETS
	.align		4
.L_45:
        /*0120*/ 	.byte	0x04, 0x39
        /*0122*/ 	.short	(.L_47 - .L_46)


	//   ....[0]....
.L_46:
        /*0124*/ 	.word	0x00000660
        /*0128*/ 	.word	0x000000ff
        /*012c*/ 	.word	0x00000000
        /*0130*/ 	.short	0x0100
        /*0132*/ 	.byte	0x04
	.zero		1


	//   ....[1]....
        /*0134*/ 	.word	0x00000670
        /*0138*/ 	.word	0x000000ff
        /*013c*/ 	.word	0x00000018
        /*0140*/ 	.short	0x0100
        /*0142*/ 	.byte	0x04
	.zero		1


	//   ....[2]....
        /*0144*/ 	.word	0x00000680
        /*0148*/ 	.word	0x000000ff
        /*014c*/ 	.word	0x00000008
        /*0150*/ 	.short	0x0100
        /*0152*/ 	.byte	0x04
	.zero		1


	//   ....[3]....
        /*0154*/ 	.word	0x00000690
        /*0158*/ 	.word	0x000000ff
        /*015c*/ 	.word	0x00000020
        /*0160*/ 	.short	0x0100
        /*0162*/ 	.byte	0x04
	.zero		1


	//   ....[4]....
        /*0164*/ 	.word	0x000006a0
        /*0168*/ 	.word	0x000000ff
        /*016c*/ 	.word	0x00000010
        /*0170*/ 	.short	0x0100
        /*0172*/ 	.byte	0x04
	.zero		1


	//   ....[5]....
        /*0174*/ 	.word	0x000006b0
        /*0178*/ 	.word	0x000000ff
        /*017c*/ 	.word	0x00000028
        /*0180*/ 	.short	0x0100
        /*0182*/ 	.byte	0x04
	.zero		1


	//   ....[6]....
        /*0184*/ 	.word	0x000007e0
        /*0188*/ 	.word	0x000000ff
        /*018c*/ 	.word	0x00000030
        /*0190*/ 	.short	0x0100
        /*0192*/ 	.byte	0x04
	.zero		1


	//   ....[7]....
        /*0194*/ 	.word	0x000007f0
        /*0198*/ 	.word	0x000000ff
        /*019c*/ 	.word	0x00000050
        /*01a0*/ 	.short	0x0100
        /*01a2*/ 	.byte	0x04
	.zero		1


	//   ....[8]....
        /*01a4*/ 	.word	0x00000800
        /*01a8*/ 	.word	0x000000ff
        /*01ac*/ 	.word	0x00000038
        /*01b0*/ 	.short	0x0100
        /*01b2*/ 	.byte	0x04
	.zero		1


	//   ....[9]....
        /*01b4*/ 	.word	0x00000810
        /*01b8*/ 	.word	0x000000ff
        /*01bc*/ 	.word	0x00000058
        /*01c0*/ 	.short	0x0100
        /*01c2*/ 	.byte	0x04
	.zero		1


	//   ....[10]....
        /*01c4*/ 	.word	0x00000820
        /*01c8*/ 	.word	0x000000ff
        /*01cc*/ 	.word	0x00000040
        /*01d0*/ 	.short	0x0100
        /*01d2*/ 	.byte	0x04
	.zero		1


	//   ....[11]....
        /*01d4*/ 	.word	0x00000830
        /*01d8*/ 	.word	0x000000ff
        /*01dc*/ 	.word	0x00000060
        /*01e0*/ 	.short	0x0100
        /*01e2*/ 	.byte	0x04
	.zero		1


	//   ....[12]....
        /*01e4*/ 	.word	0x00000840
        /*01e8*/ 	.word	0x000000ff
        /*01ec*/ 	.word	0x00000048
        /*01f0*/ 	.short	0x0100
        /*01f2*/ 	.byte	0x04
	.zero		1


	//   ....[13]....
        /*01f4*/ 	.word	0x00000850
        /*01f8*/ 	.word	0x000000ff
        /*01fc*/ 	.word	0x00000068
        /*0200*/ 	.short	0x0100
        /*0202*/ 	.byte	0x04
	.zero		1


	//   ....[14]....
        /*0204*/ 	.word	0x00000940
        /*0208*/ 	.word	0x000000ff
        /*020c*/ 	.word	0x00000070
        /*0210*/ 	.short	0x0100
        /*0212*/ 	.byte	0x06
	.zero		1


	//   ....[15]....
        /*0214*/ 	.word	0x00000950
        /*0218*/ 	.word	0x000000ff
        /*021c*/ 	.word	0x00000078
        /*0220*/ 	.short	0x0100
        /*0222*/ 	.byte	0x06
	.zero		1


	//   ....[16]....
        /*0224*/ 	.word	0x00000a90
        /*0228*/ 	.word	0x000000ff
        /*022c*/ 	.word	0x00000080
        /*0230*/ 	.short	0x0100
        /*0232*/ 	.byte	0x06
	.zero		1


	//   ....[17]....
        /*0234*/ 	.word	0x00000aa0
        /*0238*/ 	.word	0x000000ff
        /*023c*/ 	.word	0x00000090
        /*0240*/ 	.short	0x0100
        /*0242*/ 	.byte	0x06
	.zero		1


	//   ....[18]....
        /*0244*/ 	.word	0x00000ab0
        /*0248*/ 	.word	0x000000ff
        /*024c*/ 	.word	0x00000088
        /*0250*/ 	.short	0x0100
        /*0252*/ 	.byte	0x06
	.zero		1


	//   ....[19]....
        /*0254*/ 	.word	0x00000ac0
        /*0258*/ 	.word	0x000000ff
        /*025c*/ 	.word	0x00000098
        /*0260*/ 	.short	0x0100
        /*0262*/ 	.byte	0x06
	.zero		1


	//   ....[20]....
        /*0264*/ 	.word	0x00000bf0
        /*0268*/ 	.word	0x000000ff
        /*026c*/ 	.word	0x000000a0
        /*0270*/ 	.short	0x0100
        /*0272*/ 	.byte	0x04
	.zero		1


	//   ....[21]....
        /*0274*/ 	.word	0x00000c00
        /*0278*/ 	.word	0x000000ff
        /*027c*/ 	.word	0x000000c0
        /*0280*/ 	.short	0x0100
        /*0282*/ 	.byte	0x04
	.zero		1


	//   ....[22]....
        /*0284*/ 	.word	0x00000c10
        /*0288*/ 	.word	0x000000ff
        /*028c*/ 	.word	0x000000a8
        /*0290*/ 	.short	0x0100
        /*0292*/ 	.byte	0x04
	.zero		1


	//   ....[23]....
        /*0294*/ 	.word	0x00000c20
        /*0298*/ 	.word	0x000000ff
        /*029c*/ 	.word	0x000000c8
        /*02a0*/ 	.short	0x0100
        /*02a2*/ 	.byte	0x04
	.zero		1


	//   ....[24]....
        /*02a4*/ 	.word	0x00000c30
        /*02a8*/ 	.word	0x000000ff
        /*02ac*/ 	.word	0x000000b0
        /*02b0*/ 	.short	0x0100
        /*02b2*/ 	.byte	0x04
	.zero		1


	//   ....[25]....
        /*02b4*/ 	.word	0x00000c40
        /*02b8*/ 	.word	0x000000ff
        /*02bc*/ 	.word	0x000000d0
        /*02c0*/ 	.short	0x0100
        /*02c2*/ 	.byte	0x04
	.zero		1


	//   ....[26]....
        /*02c4*/ 	.word	0x00000c50
        /*02c8*/ 	.word	0x000000ff
        /*02cc*/ 	.word	0x000000b8
        /*02d0*/ 	.short	0x0100
        /*02d2*/ 	.byte	0x04
	.zero		1


	//   ....[27]....
        /*02d4*/ 	.word	0x00000c60
        /*02d8*/ 	.word	0x000000ff
        /*02dc*/ 	.word	0x000000d8
        /*02e0*/ 	.short	0x0100
        /*02e2*/ 	.byte	0x04
	.zero		1


	//   ....[28]....
        /*02e4*/ 	.word	0x00000d60
        /*02e8*/ 	.word	0x000000ff
        /*02ec*/ 	.word	0x000000e0
        /*02f0*/ 	.short	0x0100
        /*02f2*/ 	.byte	0x04
	.zero		1


	//   ....[29]....
        /*02f4*/ 	.word	0x00000d70
        /*02f8*/ 	.word	0x000000ff
        /*02fc*/ 	.word	0x000000f0
        /*0300*/ 	.short	0x0100
        /*0302*/ 	.byte	0x04
	.zero		1


	//   ....[30]....
        /*0304*/ 	.word	0x00000d80
        /*0308*/ 	.word	0x000000ff
        /*030c*/ 	.word	0x000000e8
        /*0310*/ 	.short	0x0100
        /*0312*/ 	.byte	0x04
	.zero		1


	//   ....[31]....
        /*0314*/ 	.word	0x00000d90
        /*0318*/ 	.word	0x000000ff
        /*031c*/ 	.word	0x000000f8
        /*0320*/ 	.short	0x0100
        /*0322*/ 	.byte	0x04
	.zero		1


	//   ....[32]....
        /*0324*/ 	.word	0x00000e90
        /*0328*/ 	.word	0x000000ff
        /*032c*/ 	.word	0x00000100
        /*0330*/ 	.short	0x0100
        /*0332*/ 	.byte	0x06
	.zero		1


	//   ....[33]....
        /*0334*/ 	.word	0x00001ac0
        /*0338*/ 	.word	0x00000000
        /*033c*/ 	.word	0x000000f0
        /*0340*/ 	.short	0x010a
        /*0342*/ 	.byte	0xff
	.zero		1


	//   ....[34]....
        /*0344*/ 	.word	0x00001ae0
        /*0348*/ 	.word	0x00000000
        /*034c*/ 	.word	0x000000e0
        /*0350*/ 	.short	0x0101
        /*0352*/ 	.byte	0xff
	.zero		1


	//   ....[35]....
        /*0354*/ 	.word	0x00001b90
        /*0358*/ 	.word	0x000000ff
        /*035c*/ 	.word	0x00000018
        /*0360*/ 	.short	0x010a
        /*0362*/ 	.byte	0x04
	.zero		1


	//   ....[36]....
        /*0364*/ 	.word	0x00001c60
        /*0368*/ 	.word	0x000000ff
        /*036c*/ 	.word	0x00000018
        /*0370*/ 	.short	0x010a
        /*0372*/ 	.byte	0x21
	.zero		1


	//   ....[37]....
        /*0374*/ 	.word	0x00001e10
        /*0378*/ 	.word	0x000000ff
        /*037c*/ 	.word	0x00000018
        /*0380*/ 	.short	0x010a
        /*0382*/ 	.byte	0x05
	.zero		1


	//   ....[38]....
        /*0384*/ 	.word	0x00001f30
        /*0388*/ 	.word	0x000000ff
        /*038c*/ 	.word	0x00000078
        /*0390*/ 	.short	0x0101
        /*0392*/ 	.byte	0x0d
	.zero		1


	//   ....[39]....
        /*0394*/ 	.word	0x00001f50
        /*0398*/ 	.word	0x000000ff
        /*039c*/ 	.word	0x00000018
        /*03a0*/ 	.short	0x010a
        /*03a2*/ 	.byte	0x04
	.zero		1


	//   ....[40]....
        /*03a4*/ 	.word	0x00001fd0
        /*03a8*/ 	.word	0x000000ff
        /*03ac*/ 	.word	0x00000018
        /*03b0*/ 	.short	0x010a
        /*03b2*/ 	.byte	0x11
	.zero		1


	//   ....[41]....
        /*03b4*/ 	.word	0x00002170
        /*03b8*/ 	.word	0x000000ff
        /*03bc*/ 	.word	0x00000018
        /*03c0*/ 	.short	0x010a
        /*03c2*/ 	.byte	0x05
	.zero		1


	//   ....[42]....
        /*03c4*/ 	.word	0x000022b0
        /*03c8*/ 	.word	0x00000003
        /*03cc*/ 	.word	0x00000080
        /*03d0*/ 	.short	0x010a
        /*03d2*/ 	.byte	0xff
	.zero		1


	//   ....[43]....
        /*03d4*/ 	.word	0x00002400
        /*03d8*/ 	.word	0x00000000
        /*03dc*/ 	.word	0x00000000
        /*03e0*/ 	.short	0x0101
        /*03e2*/ 	.byte	0xff
	.zero		1


	//   ....[44]....
        /*03e4*/ 	.word	0x000029c0
        /*03e8*/ 	.word	0x000000ff
        /*03ec*/ 	.word	0x00000000
        /*03f0*/ 	.short	0x010a
        /*03f2*/ 	.byte	0x04
	.zero		1


	//   ....[45]....
        /*03f4*/ 	.word	0x00002a50
        /*03f8*/ 	.word	0x000000ff
        /*03fc*/ 	.word	0x00000000
        /*0400*/ 	.short	0x010a
        /*0402*/ 	.byte	0x05
	.zero		1


	//   ....[46]....
        /*0404*/ 	.word	0x00002af0
        /*0408*/ 	.word	0x00000000
        /*040c*/ 	.word	0x00000000
        /*0410*/ 	.short	0x010a
        /*0412*/ 	.byte	0xff
	.zero		1


	//   ....[47]....
        /*0414*/ 	.word	0x00002c30
        /*0418*/ 	.word	0x00000000
        /*041c*/ 	.word	0x000000e0
        /*0420*/ 	.short	0x010a
        /*0422*/ 	.byte	0xff
	.zero		1


	//   ....[48]....
        /*0424*/ 	.word	0x00002ca0
        /*0428*/ 	.word	0x00000004
        /*042c*/ 	.word	0x00000000
        /*0430*/ 	.short	0x0101
        /*0432*/ 	.byte	0xff
	.zero		1


	//   ....[49]....
        /*0434*/ 	.word	0x00002cc0
        /*0438*/ 	.word	0x000000ff
        /*043c*/ 	.word	0x00000090
        /*0440*/ 	.short	0x010a
        /*0442*/ 	.byte	0x04
	.zero		1


	//   ....[50]....
        /*0444*/ 	.word	0x00002de0
        /*0448*/ 	.word	0x00000000
        /*044c*/ 	.word	0x00000080
        /*0450*/ 	.short	0x010a
        /*0452*/ 	.byte	0xff
	.zero		1


	//   ....[51]....
        /*0454*/ 	.word	0x00002ee0
        /*0458*/ 	.word	0x00000000
        /*045c*/ 	.word	0x00000000
        /*0460*/ 	.short	0x0101
        /*0462*/ 	.byte	0xff
	.zero		1


	//   ....[52]....
        /*0464*/ 	.word	0x00002f70
        /*0468*/ 	.word	0x000000ff
        /*046c*/ 	.word	0x00000090
        /*0470*/ 	.short	0x0106
        /*0472*/ 	.byte	0x04
	.zero		1


	//   ....[53]....
        /*0474*/ 	.word	0x00002f90
        /*0478*/ 	.word	0x000000ff
        /*047c*/ 	.word	0x00000090
        /*0480*/ 	.short	0x010a
        /*0482*/ 	.byte	0x04
	.zero		1


	//   ....[54]....
        /*0484*/ 	.word	0x00003020
        /*0488*/ 	.word	0x000000ff
        /*048c*/ 	.word	0x00000090
        /*0490*/ 	.short	0x0106
        /*0492*/ 	.byte	0x07
	.zero		1


	//   ....[55]....
        /*0494*/ 	.word	0x00003060
        /*0498*/ 	.word	0x00000000
        /*049c*/ 	.word	0x00000090
        /*04a0*/ 	.short	0x010a
        /*04a2*/ 	.byte	0xff
	.zero		1


	//   ....[56]....
        /*04a4*/ 	.word	0x000032b0
        /*04a8*/ 	.word	0x000000ff
        /*04ac*/ 	.word	0x00000008
        /*04b0*/ 	.short	0x010a
        /*04b2*/ 	.byte	0x05
	.zero		1


	//   ....[57]....
        /*04b4*/ 	.word	0x000032d0
        /*04b8*/ 	.word	0x000000ff
        /*04bc*/ 	.word	0x00000008
        /*04c0*/ 	.short	0x010a
        /*04c2*/ 	.byte	0x05
	.zero		1


	//   ....[58]....
        /*04c4*/ 	.word	0x00003460
        /*04c8*/ 	.word	0x000000ff
        /*04cc*/ 	.word	0x00000008
        /*04d0*/ 	.short	0x010a
        /*04d2*/ 	.byte	0x05
	.zero		1


	//   ....[59]....
        /*04d4*/ 	.word	0x00003480
        /*04d8*/ 	.word	0x000000ff
        /*04dc*/ 	.word	0x00000008
        /*04e0*/ 	.short	0x010a
        /*04e2*/ 	.byte	0x05
	.zero		1


	//   ....[60]....
        /*04e4*/ 	.word	0x00003540
        /*04e8*/ 	.word	0x000000ff
        /*04ec*/ 	.word	0x00000000
        /*04f0*/ 	.short	0x0101
        /*04f2*/ 	.byte	0x04
	.zero		1


	//   ....[61]....
        /*04f4*/ 	.word	0x00003880
        /*04f8*/ 	.word	0x00000000
        /*04fc*/ 	.word	0x00000080
        /*0500*/ 	.short	0x010a
        /*0502*/ 	.byte	0xff
	.zero		1


	//   ....[62]....
        /*0504*/ 	.word	0x00003940
        /*0508*/ 	.word	0x00000000
        /*050c*/ 	.word	0x00000000
        /*0510*/ 	.short	0x0101
        /*0512*/ 	.byte	0xff
	.zero		1


	//   ....[63]....
        /*0514*/ 	.word	0x00003a00
        /*0518*/ 	.word	0x000000ff
        /*051c*/ 	.word	0x00000000
        /*0520*/ 	.short	0x010a
        /*0522*/ 	.byte	0x04
	.zero		1


	//   ....[64]....
        /*0524*/ 	.word	0x00003a10
        /*0528*/ 	.word	0x000000ff
        /*052c*/ 	.word	0x000000c0
        /*0530*/ 	.short	0x010a
        /*0532*/ 	.byte	0x1f
	.zero		1


	//   ....[65]....
        /*0534*/ 	.word	0x00003ac0
        /*0538*/ 	.word	0x000000ff
        /*053c*/ 	.word	0x00000000
        /*0540*/ 	.short	0x010a
        /*0542*/ 	.byte	0x05
	.zero		1


	//   ....[66]....
        /*0544*/ 	.word	0x00003bf0
        /*0548*/ 	.word	0x000000ff
        /*054c*/ 	.word	0x00000000
        /*0550*/ 	.short	0x010a
        /*0552*/ 	.byte	0x04
	.zero		1


	//   ....[67]....
        /*0554*/ 	.word	0x00003ef0
        /*0558*/ 	.word	0x000000ff
        /*055c*/ 	.word	0x00000000
        /*0560*/ 	.short	0x010a
        /*0562*/ 	.byte	0x04
	.zero		1


	//   ....[68]....
        /*0564*/ 	.word	0x00003f80
        /*0568*/ 	.word	0x000000ff
        /*056c*/ 	.word	0x00000000
        /*0570*/ 	.short	0x010a
        /*0572*/ 	.byte	0x05
	.zero		1


	//   ....[69]....
        /*0574*/ 	.word	0x00004010
        /*0578*/ 	.word	0x000000ff
        /*057c*/ 	.word	0x00000000
        /*0580*/ 	.short	0x010a
        /*0582*/ 	.byte	0x05
	.zero		1


	//   ....[70]....
        /*0584*/ 	.word	0x000040b0
        /*0588*/ 	.word	0x00000000
        /*058c*/ 	.word	0x00000000
        /*0590*/ 	.short	0x010a
        /*0592*/ 	.byte	0xff
	.zero		1


	//   ....[71]....
        /*0594*/ 	.word	0x000040f0
        /*0598*/ 	.word	0x00000000
        /*059c*/ 	.word	0x00000000
        /*05a0*/ 	.short	0x010a
        /*05a2*/ 	.byte	0xff
	.zero		1


	//   ....[72]....
        /*05a4*/ 	.word	0x00004160
        /*05a8*/ 	.word	0x000000ff
        /*05ac*/ 	.word	0x00000000
        /*05b0*/ 	.short	0x0101
        /*05b2*/ 	.byte	0x04
	.zero		1


	//   ....[73]....
        /*05b4*/ 	.word	0x000041a0
        /*05b8*/ 	.word	0x000000ff
        /*05bc*/ 	.word	0x00000100
        /*05c0*/ 	.short	0x010a
        /*05c2*/ 	.byte	0x1a
	.zero		1


	//   ....[74]....
        /*05c4*/ 	.word	0x000041f0
        /*05c8*/ 	.word	0x000000ff
        /*05cc*/ 	.word	0x00000000
        /*05d0*/ 	.short	0x0101
        /*05d2*/ 	.byte	0x04
	.zero		1


	//   ....[75]....
        /*05d4*/ 	.word	0x000046d0
        /*05d8*/ 	.word	0x0000000c
        /*05dc*/ 	.word	0x00000080
        /*05e0*/ 	.short	0x010a
        /*05e2*/ 	.byte	0xff
	.zero		1


	//   ....[76]....
        /*05e4*/ 	.word	0x00004840
        /*05e8*/ 	.word	0x00000000
        /*05ec*/ 	.word	0x00000000
        /*05f0*/ 	.short	0x0101
        /*05f2*/ 	.byte	0xff
	.zero		1


	//   ....[77]....
        /*05f4*/ 	.word	0x00004cd0
        /*05f8*/ 	.word	0x000000ff
        /*05fc*/ 	.word	0x00000078
        /*0600*/ 	.short	0x010a
        /*0602*/ 	.byte	0x15
	.zero		1


	//   ....[78]....
        /*0604*/ 	.word	0x00004e50
        /*0608*/ 	.word	0x000000ff
        /*060c*/ 	.word	0x00000050
        /*0610*/ 	.short	0x010a
        /*0612*/ 	.byte	0x15
	.zero		1


	//   ....[79]....
        /*0614*/ 	.word	0x00005040
        /*0618*/ 	.word	0x000000ff
        /*061c*/ 	.word	0x00000030
        /*0620*/ 	.short	0x010b
        /*0622*/ 	.byte	0x15
	.zero		1


	//   ....[80]....
        /*0624*/ 	.word	0x00005050
        /*0628*/ 	.word	0x000000ff
        /*062c*/ 	.word	0x00000000
        /*0630*/ 	.short	0x0101
        /*0632*/ 	.byte	0x2e
	.zero		1


	//   ....[81]....
        /*0634*/ 	.word	0x00005060
        /*0638*/ 	.word	0x000000ff
        /*063c*/ 	.word	0x00000058
        /*0640*/ 	.short	0x010a
        /*0642*/ 	.byte	0x15
	.zero		1


	//   ....[82]....
        /*0644*/ 	.word	0x00005210
        /*0648*/ 	.word	0x000000ff
        /*064c*/ 	.word	0x00000038
        /*0650*/ 	.short	0x010b
        /*0652*/ 	.byte	0x15
	.zero		1


	//   ....[83]....
        /*0654*/ 	.word	0x00005220
        /*0658*/ 	.word	0x000000ff
        /*065c*/ 	.word	0x00000000
        /*0660*/ 	.short	0x0101
        /*0662*/ 	.byte	0x27
	.zero		1


	//   ....[84]....
        /*0664*/ 	.word	0x00005230
        /*0668*/ 	.word	0x000000ff
        /*066c*/ 	.word	0x00000060
        /*0670*/ 	.short	0x010a
        /*0672*/ 	.byte	0x15
	.zero		1


	//   ....[85]....
        /*0674*/ 	.word	0x000053e0
        /*0678*/ 	.word	0x000000ff
        /*067c*/ 	.word	0x00000040
        /*0680*/ 	.short	0x010b
        /*0682*/ 	.byte	0x15
	.zero		1


	//   ....[86]....
        /*0684*/ 	.word	0x000053f0
        /*0688*/ 	.word	0x000000ff
        /*068c*/ 	.word	0x00000000
        /*0690*/ 	.short	0x0101
        /*0692*/ 	.byte	0x26
	.zero		1


	//   ....[87]....
        /*0694*/ 	.word	0x00005400
        /*0698*/ 	.word	0x000000ff
        /*069c*/ 	.word	0x00000068
        /*06a0*/ 	.short	0x010a
        /*06a2*/ 	.byte	0x15
	.zero		1


	//   ....[88]....
        /*06a4*/ 	.word	0x00005650
        /*06a8*/ 	.word	0x000000ff
        /*06ac*/ 	.word	0x00000048
        /*06b0*/ 	.short	0x010b
        /*06b2*/ 	.byte	0x15
	.zero		1


	//   ....[89]....
        /*06b4*/ 	.word	0x00005660
        /*06b8*/ 	.word	0x000000ff
        /*06bc*/ 	.word	0x00000000
        /*06c0*/ 	.short	0x0101
        /*06c2*/ 	.byte	0x25
	.zero		1


	//   ....[90]....
        /*06c4*/ 	.word	0x000056a0
        /*06c8*/ 	.word	0x000000ff
        /*06cc*/ 	.word	0x00000050
        /*06d0*/ 	.short	0x010a
        /*06d2*/ 	.byte	0x15
	.zero		1


	//   ....[91]....
        /*06d4*/ 	.word	0x000056c0
        /*06d8*/ 	.word	0x000000ff
        /*06dc*/ 	.word	0x00000058
        /*06e0*/ 	.short	0x010a
        /*06e2*/ 	.byte	0x15
	.zero		1


	//   ....[92]....
        /*06e4*/ 	.word	0x000056e0
        /*06e8*/ 	.word	0x000000ff
        /*06ec*/ 	.word	0x00000060
        /*06f0*/ 	.short	0x010a
        /*06f2*/ 	.byte	0x15
	.zero		1


	//   ....[93]....
        /*06f4*/ 	.word	0x00005720
        /*06f8*/ 	.word	0x00000000
        /*06fc*/ 	.word	0x00000068
        /*0700*/ 	.short	0x010a
        /*0702*/ 	.byte	0xff
	.zero		1


	//   ....[94]....
        /*0704*/ 	.word	0x00005a80
        /*0708*/ 	.word	0x00000003
        /*070c*/ 	.word	0x00000080
        /*0710*/ 	.short	0x010a
        /*0712*/ 	.byte	0xff
	.zero		1


	//   ....[95]....
        /*0714*/ 	.word	0x00005c00
        /*0718*/ 	.word	0x00000000
        /*071c*/ 	.word	0x00000000
        /*0720*/ 	.short	0x0101
        /*0722*/ 	.byte	0xff
	.zero		1


	//   ....[96]....
        /*0724*/ 	.word	0x00006740
        /*0728*/ 	.word	0x000000ff
        /*072c*/ 	.word	0x00000030
        /*0730*/ 	.short	0x010a
        /*0732*/ 	.byte	0x2b
	.zero		1


	//   ....[97]....
        /*0734*/ 	.word	0x00006780
        /*0738*/ 	.word	0x00000062
        /*073c*/ 	.word	0x000000a0
        /*0740*/ 	.short	0x010a
        /*0742*/ 	.byte	0xff
	.zero		1


	//   ....[98]....
        /*0744*/ 	.word	0x00006870
        /*0748*/ 	.word	0x000000ff
        /*074c*/ 	.word	0x00000030
        /*0750*/ 	.short	0x010a
        /*0752*/ 	.byte	0x2b
	.zero		1


	//   ....[99]....
        /*0754*/ 	.word	0x00006960
        /*0758*/ 	.word	0x00000062
        /*075c*/ 	.word	0x000000a0
        /*0760*/ 	.short	0x010a
        /*0762*/ 	.byte	0xff
	.zero		1


	//   ....[100]....
        /*0764*/ 	.word	0x00007480
        /*0768*/ 	.word	0x00000000
        /*076c*/ 	.word	0x00000000
        /*0770*/ 	.short	0x0101
        /*0772*/ 	.byte	0xff
	.zero		1


	//   ....[101]....
        /*0774*/ 	.word	0x00007490
        /*0778*/ 	.word	0x00000003
        /*077c*/ 	.word	0x00000030
        /*0780*/ 	.short	0x010a
        /*0782*/ 	.byte	0xff
	.zero		1


	//   ....[102]....
        /*0784*/ 	.word	0x00007570
        /*0788*/ 	.word	0x00000003
        /*078c*/ 	.word	0x00000030
        /*0790*/ 	.short	0x010a
        /*0792*/ 	.byte	0xff
	.zero		1


	//   ....[103]....
        /*0794*/ 	.word	0x00008130
        /*0798*/ 	.word	0x00000068
        /*079c*/ 	.word	0x00000000
        /*07a0*/ 	.short	0x0101
        /*07a2*/ 	.byte	0xff
	.zero		1


	//   ....[104]....
        /*07a4*/ 	.word	0x00008150
        /*07a8*/ 	.word	0x0000003e
        /*07ac*/ 	.word	0x00000030
        /*07b0*/ 	.short	0x010a
        /*07b2*/ 	.byte	0xff
	.zero		1


	//   ....[105]....
        /*07b4*/ 	.word	0x00008220
        /*07b8*/ 	.word	0x0000003e
        /*07bc*/ 	.word	0x00000030
        /*07c0*/ 	.short	0x010a
        /*07c2*/ 	.byte	0xff
	.zero		1


	//   ....[106]....
        /*07c4*/ 	.word	0x00008dd0
        /*07c8*/ 	.word	0x0000003e
        /*07cc*/ 	.word	0x00000000
        /*07d0*/ 	.short	0x0101
        /*07d2*/ 	.byte	0xff
	.zero		1


	//   ....[107]....
        /*07d4*/ 	.word	0x00008df0
        /*07d8*/ 	.word	0x0000003d
        /*07dc*/ 	.word	0x00000030
        /*07e0*/ 	.short	0x010a
        /*07e2*/ 	.byte	0xff
	.zero		1


	//   ....[108]....
        /*07e4*/ 	.word	0x00008ec0
        /*07e8*/ 	.word	0x0000003d
        /*07ec*/ 	.word	0x00000030
        /*07f0*/ 	.short	0x010a
        /*07f2*/ 	.byte	0xff
	.zero		1


	//   ....[109]....
        /*07f4*/ 	.word	0x00009190
        /*07f8*/ 	.word	0x00000062
        /*07fc*/ 	.word	0x00000000
        /*0800*/ 	.short	0x0101
        /*0802*/ 	.byte	0xff
	.zero		1


	//   ....[110]....
        /*0804*/ 	.word	0x00009ac0
        /*0808*/ 	.word	0x00000002
        /*080c*/ 	.word	0x00000000
        /*0810*/ 	.short	0x0101
        /*0812*/ 	.byte	0xff
	.zero		1


	//   ....[111]....
        /*0814*/ 	.word	0x00009d70
        /*0818*/ 	.word	0x000000ff
        /*081c*/ 	.word	0x00000000
        /*0820*/ 	.short	0x0101
        /*0822*/ 	.byte	0x04
	.zero		1


	//   ....[112]....
        /*0824*/ 	.word	0x00009d90
        /*0828*/ 	.word	0x00000000
        /*082c*/ 	.word	0x000000f0
        /*0830*/ 	.short	0x010a
        /*0832*/ 	.byte	0xff
	.zero		1


	//   ....[113]....
        /*0834*/ 	.word	0x00009df0
        /*0838*/ 	.word	0x00000000
        /*083c*/ 	.word	0x00000018
        /*0840*/ 	.short	0x010a
        /*0842*/ 	.byte	0xff
	.zero		1


	//   ....[114]....
        /*0844*/ 	.word	0x00009e50
        /*0848*/ 	.word	0x00000000
        /*084c*/ 	.word	0x00000018
        /*0850*/ 	.short	0x010a
        /*0852*/ 	.byte	0xff
	.zero		1


	//   ....[115]....
        /*0854*/ 	.word	0x00009ea0
        /*0858*/ 	.word	0x00000003
        /*085c*/ 	.word	0x00000080
        /*0860*/ 	.short	0x010a
        /*0862*/ 	.byte	0xff
	.zero		1


	//   ....[116]....
        /*0864*/ 	.word	0x00009f00
        /*0868*/ 	.word	0x00000000
        /*086c*/ 	.word	0x00000000
        /*0870*/ 	.short	0x010a
        /*0872*/ 	.byte	0xff
	.zero		1


	//   ....[117]....
        /*0874*/ 	.word	0x00009f60
        /*0878*/ 	.word	0x00000000
        /*087c*/ 	.word	0x00000000
        /*0880*/ 	.short	0x010a
        /*0882*/ 	.byte	0xff
	.zero		1


	//   ....[118]....
        /*0884*/ 	.word	0x00009fb0
        /*0888*/ 	.word	0x00000000
        /*088c*/ 	.word	0x000000e0
        /*0890*/ 	.short	0x010a
        /*0892*/ 	.byte	0xff
	.zero		1


	//   ....[119]....
        /*0894*/ 	.word	0x0000a010
        /*0898*/ 	.word	0x00000000
        /*089c*/ 	.word	0x00000090
        /*08a0*/ 	.short	0x010a
        /*08a2*/ 	.byte	0xff
	.zero		1


	//   ....[120]....
        /*08a4*/ 	.word	0x0000a060
        /*08a8*/ 	.word	0x00000000
        /*08ac*/ 	.word	0x00000080
        /*08b0*/ 	.short	0x010a
        /*08b2*/ 	.byte	0xff
	.zero		1


	//   ....[121]....
        /*08b4*/ 	.word	0x0000a0c0
        /*08b8*/ 	.word	0x00000000
        /*08bc*/ 	.word	0x00000090
        /*08c0*/ 	.short	0x010a
        /*08c2*/ 	.byte	0xff
	.zero		1


	//   ....[122]....
        /*08c4*/ 	.word	0x0000a120
        /*08c8*/ 	.word	0x00000005
        /*08cc*/ 	.word	0x00000008
        /*08d0*/ 	.short	0x010a
        /*08d2*/ 	.byte	0xff
	.zero		1


	//   ....[123]....
        /*08d4*/ 	.word	0x0000a210
        /*08d8*/ 	.word	0x00000003
        /*08dc*/ 	.word	0x00000008
        /*08e0*/ 	.short	0x010a
        /*08e2*/ 	.byte	0xff
	.zero		1


	//   ....[124]....
        /*08e4*/ 	.word	0x0000a260
        /*08e8*/ 	.word	0x00000000
        /*08ec*/ 	.word	0x00000080
        /*08f0*/ 	.short	0x010a
        /*08f2*/ 	.byte	0xff
	.zero		1


	//   ....[125]....
        /*08f4*/ 	.word	0x0000a2c0
        /*08f8*/ 	.word	0x00000000
        /*08fc*/ 	.word	0x000000c0
        /*0900*/ 	.short	0x010a
        /*0902*/ 	.byte	0xff
	.zero		1


	//   ....[126]....
        /*0904*/ 	.word	0x0000a320
        /*0908*/ 	.word	0x00000000
        /*090c*/ 	.word	0x00000000
        /*0910*/ 	.short	0x010a
        /*0912*/ 	.byte	0xff
	.zero		1


	//   ....[127]....
        /*0914*/ 	.word	0x0000a380
        /*0918*/ 	.word	0x00000000
        /*091c*/ 	.word	0x00000000
        /*0920*/ 	.short	0x010a
        /*0922*/ 	.byte	0xff
	.zero		1


	//   ....[128]....
        /*0924*/ 	.word	0x0000a3e0
        /*0928*/ 	.word	0x00000000
        /*092c*/ 	.word	0x00000000
        /*0930*/ 	.short	0x010a
        /*0932*/ 	.byte	0xff
	.zero		1


	//   ....[129]....
        /*0934*/ 	.word	0x0000a440
        /*0938*/ 	.word	0x00000000
        /*093c*/ 	.word	0x00000000
        /*0940*/ 	.short	0x010a
        /*0942*/ 	.byte	0xff
	.zero		1


	//   ....[130]....
        /*0944*/ 	.word	0x0000a4a0
        /*0948*/ 	.word	0x00000000
        /*094c*/ 	.word	0x00000100
        /*0950*/ 	.short	0x010a
        /*0952*/ 	.byte	0xff
	.zero		1


	//   ....[131]....
        /*0954*/ 	.word	0x0000a4f0
        /*0958*/ 	.word	0x0000000c
        /*095c*/ 	.word	0x00000080
        /*0960*/ 	.short	0x010a
        /*0962*/ 	.byte	0xff
	.zero		1


	//   ....[132]....
        /*0964*/ 	.word	0x0000a550
        /*0968*/ 	.word	0x00000000
        /*096c*/ 	.word	0x00000078
        /*0970*/ 	.short	0x010a
        /*0972*/ 	.byte	0xff
	.zero		1


	//   ....[133]....
        /*0974*/ 	.word	0x0000a5b0
        /*0978*/ 	.word	0x00000000
        /*097c*/ 	.word	0x00000050
        /*0980*/ 	.short	0x010a
        /*0982*/ 	.byte	0xff
	.zero		1


	//   ....[134]....
        /*0984*/ 	.word	0x0000a610
        /*0988*/ 	.word	0x00000000
        /*098c*/ 	.word	0x00000058
        /*0990*/ 	.short	0x010a
        /*0992*/ 	.byte	0xff
	.zero		1


	//   ....[135]....
        /*0994*/ 	.word	0x0000a670
        /*0998*/ 	.word	0x00000000
        /*099c*/ 	.word	0x00000060
        /*09a0*/ 	.short	0x010a
        /*09a2*/ 	.byte	0xff
	.zero		1


	//   ....[136]....
        /*09a4*/ 	.word	0x0000a6d0
        /*09a8*/ 	.word	0x00000000
        /*09ac*/ 	.word	0x00000068
        /*09b0*/ 	.short	0x010a
        /*09b2*/ 	.byte	0xff
	.zero		1


	//   ....[137]....
        /*09b4*/ 	.word	0x0000a730
        /*09b8*/ 	.word	0x00000000
        /*09bc*/ 	.word	0x00000050
        /*09c0*/ 	.short	0x010a
        /*09c2*/ 	.byte	0xff
	.zero		1


	//   ....[138]....
        /*09c4*/ 	.word	0x0000a790
        /*09c8*/ 	.word	0x00000000
        /*09cc*/ 	.word	0x00000058
        /*09d0*/ 	.short	0x010a
        /*09d2*/ 	.byte	0xff
	.zero		1


	//   ....[139]....
        /*09d4*/ 	.word	0x0000a7f0
        /*09d8*/ 	.word	0x00000000
        /*09dc*/ 	.word	0x00000060
        /*09e0*/ 	.short	0x010a
        /*09e2*/ 	.byte	0xff
	.zero		1


	//   ....[140]....
        /*09e4*/ 	.word	0x0000a840
        /*09e8*/ 	.word	0x00000003
        /*09ec*/ 	.word	0x00000080
        /*09f0*/ 	.short	0x010a
        /*09f2*/ 	.byte	0xff
	.zero		1


	//   ....[141]....
        /*09f4*/ 	.word	0x0000a8a0
        /*09f8*/ 	.word	0x00000000
        /*09fc*/ 	.word	0x00000030
        /*0a00*/ 	.short	0x010a
        /*0a02*/ 	.byte	0xff
	.zero		1


	//   ....[142]....
        /*0a04*/ 	.word	0x0000a8f0
        /*0a08*/ 	.word	0x00000062
        /*0a0c*/ 	.word	0x000000a0
        /*0a10*/ 	.short	0x010a
        /*0a12*/ 	.byte	0xff
	.zero		1


	//   ....[143]....
        /*0a14*/ 	.word	0x0000a940
        /*0a18*/ 	.word	0x00000003
        /*0a1c*/ 	.word	0x00000030
        /*0a20*/ 	.short	0x010a
        /*0a22*/ 	.byte	0xff
	.zero		1


	//   ....[144]....
        /*0a24*/ 	.word	0x0000a990
        /*0a28*/ 	.word	0x0000003e
        /*0a2c*/ 	.word	0x00000030
        /*0a30*/ 	.short	0x010a
        /*0a32*/ 	.byte	0xff
	.zero		1


	//   ....[145]....
        /*0a34*/ 	.word	0x0000a9e0
        /*0a38*/ 	.word	0x0000003d
        /*0a3c*/ 	.word	0x00000030
        /*0a40*/ 	.short	0x010a
        /*0a42*/ 	.byte	0xff
	.zero		1


	//----- nvinfo : EIATTR_NUM_MBARRIERS
	.align		4
.L_47:
        /*0a44*/ 	.byte	0x03, 0x38
        /*0a46*/ 	.short	0x0021


	//----- nvinfo : EIATTR_EXIT_INSTR_OFFSETS
	.align		4
        /*0a48*/ 	.byte	0x04, 0x1c
        /*0a4a*/ 	.short	(.L_49 - .L_48)


	//   ....[0]....
.L_48:
        /*0a4c*/ 	.word	0x00002b20


	//   ....[1]....
        /*0a50*/ 	.word	0x00003030


	//   ....[2]....
        /*0a54*/ 	.word	0x00003090


	//   ....[3]....
        /*0a58*/ 	.word	0x00004420


	//   ....[4]....
        /*0a5c*/ 	.word	0x00005750


	//   ....[5]....
        /*0a60*/ 	.word	0x00005790


	//   ....[6]....
        /*0a64*/ 	.word	0x00009c50


	//   ....[7]....
        /*0a68*/ 	.word	0x00009cd0


	//   ....[8]....
        /*0a6c*/ 	.word	0x00009d00


	//   ....[9]....
        /*0a70*/ 	.word	0x00009d80


	//----- nvinfo : EIATTR_MAX_THREADS
	.align		4
.L_49:
        /*0a74*/ 	.byte	0x04, 0x05
        /*0a76*/ 	.short	(.L_51 - .L_50)
.L_50:
        /*0a78*/ 	.word	0x00000100
        /*0a7c*/ 	.word	0x00000001
        /*0a80*/ 	.word	0x00000001


	//----- nvinfo : EIATTR_CRS_STACK_SIZE
	.align		4
.L_51:
        /*0a84*/ 	.byte	0x04, 0x1e
        /*0a86*/ 	.short	(.L_53 - .L_52)
.L_52:
        /*0a88*/ 	.word	0x00000000


	//----- nvinfo : EIATTR_CBANK_PARAM_SIZE
	.align		4
.L_53:
        /*0a8c*/ 	.byte	0x03, 0x19
        /*0a8e*/ 	.short	0x0800


	//----- nvinfo : EIATTR_PARAM_CBANK
	.align		4
        /*0a90*/ 	.byte	0x04, 0x0a
        /*0a92*/ 	.short	(.L_55 - .L_54)
	.align		4
.L_54:
        /*0a94*/ 	.word	index@(.nv.constant0._ZN7cutlass13device_kernelINS_4gemm6kernel13GemmUniversalIN4cute5tupleIJiiiiEEENS1_10collective13CollectiveMmaINS1_35MainloopSm100TmaUmmaWarpSpecializedILi3ELi2ELi4ENS5_IJNS4_1CILi2EEESB_NSA_ILi1EEEEEEEENS5_IJNSA_ILi128EEENSA_ILi256EEENSA_ILi64EEEEEENS_6half_tENS5_IJlSC_lEEESJ_SK_NS4_8TiledMMAINS4_8MMA_AtomIJNS4_26SM100_MMA_F16BF16_2x1SM_SSISJ_SJ_fLi128ELi256ELNS4_4UMMA5MajorE0ELSP_0ELNSO_7ScaleInE0ELSQ_0EEEEEENS4_6LayoutINS5_IJSC_SC_SC_EEENS5_IJNSA_ILi0EEESV_SV_EEEEENS5_IJNS4_10UnderscoreESY_SY_EEEEENS4_28SM100_TMA_2SM_LOAD_MULTICASTENS4_14ComposedLayoutINS4_7SwizzleILi3ELi4ELi3EEENS4_18smem_ptr_flag_bitsILi16EEENST_INS5_IJNSA_ILi8EEESH_EEENS5_IJSH_SC_EEEEEEEvNS4_8identityENS4_18SM100_TMA_2SM_LOADES1B_vS1C_EENS_8epilogue10collective18CollectiveEpilogueINS1F_23Sm100TmaWarpSpecializedILi4ELi2ELi32ELb1ELb0EEEJNS5_IJSH_SG_SH_EEENS5_IJNST_ISH_SC_EENST_INS5_IJNSA_ILi32EEESB_EEENS5_IJSC_SF_EEEEEEEESJ_SK_SJ_SK_NS1F_6fusion15FusionCallbacksIS1J_NS1R_17LinearCombinationISJ_fSJ_fLNS_15FloatRoundStyleE2EEES1K_S1Q_JEEENS4_5SM1004TMEM4LOAD26SM100_TMEM_LOAD_32dp32b32xENS4_13SM90_TMA_LOADENS12_INS13_ILi2ELi4ELi3EEES16_NST_INS5_IJS17_S1M_EEENS5_IJS1M_SC_EEEEEEENS4_39AutoVectorizingCopyWithAssumedAlignmentILi128EEENS4_14SM90_TMA_STOREES26_S28_S28_EEEvvEEEEvNT_6ParamsE)
        /*0a98*/ 	.short	0x0380
        /*0a9a*/ 	.short	0x0800


	//----- nvinfo : EIATTR_SW_WAR
	.align		4
.L_55:
        /*0a9c*/ 	.byte	0x04, 0x36
        /*0a9e*/ 	.short	(.L_57 - .L_56)
.L_56:
        /*0aa0*/ 	.word	0x00000008
.L_57:


//--------------------- .nv.callgraph             --------------------------
	.section	.nv.callgraph,"",@"SHT_CUDA_CALLGRAPH"
	.align	4
	.sectionentsize	8
	.align		4
        /*0000*/ 	.word	0x00000000
	.align		4
        /*0004*/ 	.word	0xffffffff
	.align		4
        /*0008*/ 	.word	index@(_ZN7cutlass13device_kernelINS_4gemm6kernel13GemmUniversalIN4cute5tupleIJiiiiEEENS1_10collective13CollectiveMmaINS1_35MainloopSm100TmaUmmaWarpSpecializedILi3ELi2ELi4ENS5_IJNS4_1CILi2EEESB_NSA_ILi1EEEEEEEENS5_IJNSA_ILi128EEENSA_ILi256EEENSA_ILi64EEEEEENS_6half_tENS5_IJlSC_lEEESJ_SK_NS4_8TiledMMAINS4_8MMA_AtomIJNS4_26SM100_MMA_F16BF16_2x1SM_SSISJ_SJ_fLi128ELi256ELNS4_4UMMA5MajorE0ELSP_0ELNSO_7ScaleInE0ELSQ_0EEEEEENS4_6LayoutINS5_IJSC_SC_SC_EEENS5_IJNSA_ILi0EEESV_SV_EEEEENS5_IJNS4_10UnderscoreESY_SY_EEEEENS4_28SM100_TMA_2SM_LOAD_MULTICASTENS4_14ComposedLayoutINS4_7SwizzleILi3ELi4ELi3EEENS4_18smem_ptr_flag_bitsILi16EEENST_INS5_IJNSA_ILi8EEESH_EEENS5_IJSH_SC_EEEEEEEvNS4_8identityENS4_18SM100_TMA_2SM_LOADES1B_vS1C_EENS_8epilogue10collective18CollectiveEpilogueINS1F_23Sm100TmaWarpSpecializedILi4ELi2ELi32ELb1ELb0EEEJNS5_IJSH_SG_SH_EEENS5_IJNST_ISH_SC_EENST_INS5_IJNSA_ILi32EEESB_EEENS5_IJSC_SF_EEEEEEEESJ_SK_SJ_SK_NS1F_6fusion15FusionCallbacksIS1J_NS1R_17LinearCombinationISJ_fSJ_fLNS_15FloatRoundStyleE2EEES1K_S1Q_JEEENS4_5SM1004TMEM4LOAD26SM100_TMEM_LOAD_32dp32b32xENS4_13SM90_TMA_LOADENS12_INS13_ILi2ELi4ELi3EEES16_NST_INS5_IJS17_S1M_EEENS5_IJS1M_SC_EEEEEEENS4_39AutoVectorizingCopyWithAssumedAlignmentILi128EEENS4_14SM90_TMA_STOREES26_S28_S28_EEEvvEEEEvNT_6ParamsE)
	.align		4
        /*000c*/ 	.word	index@(__assertfail)
	.align		4
        /*0010*/ 	.word	0x00000000
	.align		4
        /*0014*/ 	.word	0xfffffffe
	.align		4
        /*0018*/ 	.word	0x00000000
	.align		4
        /*001c*/ 	.word	0xfffffffd
	.align		4
        /*0020*/ 	.word	0x00000000
	.align		4
        /*0024*/ 	.word	0xfffffffc


//--------------------- .nv.constant4             --------------------------
	.section	.nv.constant4,"a",@progbits
	.align	8
	.align		8
.nv.constant4:
        /*0000*/ 	.dword	__assertfail
	.align		8
        /*0008*/ 	.dword	__unnamed_1
	.align		8
        /*0010*/ 	.dword	__unnamed_2
	.align		8
        /*0018*/ 	.dword	_ZN39_INTERNAL_afb6c753_4_k_cu_52fc83a6_69924cuda3std3__45__cpo5beginE
	.align		8
        /*0020*/ 	.dword	_ZN39_INTERNAL_afb6c753_4_k_cu_52fc83a6_69924cuda3std3__45__cpo3endE
	.align		8
        /*0028*/ 	.dword	_ZN39_INTERNAL_afb6c753_4_k_cu_52fc83a6_69924cuda3std3__45__cpo6cbeginE
	.align		8
        /*0030*/ 	.dword	_ZN39_INTERNAL_afb6c753_4_k_cu_52fc83a6_69924cuda3std3__45__cpo4cendE
	.align		8
        /*0038*/ 	.dword	_ZN39_INTERNAL_afb6c753_4_k_cu_52fc83a6_69924cuda3std3__441_GLOBAL__N__afb6c753_4_k_cu_52fc83a6_69926ignoreE
	.align		8
        /*0040*/ 	.dword	_ZN39_INTERNAL_afb6c753_4_k_cu_52fc83a6_69924cuda3std3__419piecewise_constructE
	.align		8
        /*0048*/ 	.dword	_ZN39_INTERNAL_afb6c753_4_k_cu_52fc83a6_69924cuda3std3__48in_placeE
	.align		8
        /*0050*/ 	.dword	_ZN39_INTERNAL_afb6c753_4_k_cu_52fc83a6_69924cuda3std6ranges3__45__cpo4swapE
	.align		8
        /*0058*/ 	.dword	_ZN39_INTERNAL_afb6c753_4_k_cu_52fc83a6_69924cuda3std6ranges3__45__cpo9iter_moveE
	.align		8
        /*0060*/ 	.dword	_ZN39_INTERNAL_afb6c753_4_k_cu_52fc83a6_69924cute7productE
	.align		8
        /*0068*/ 	.dword	_ZN39_INTERNAL_afb6c753_4_k_cu_52fc83a6_69924cute1_E
	.align		8
        /*0070*/ 	.dword	$str$25
	.align		8
        /*0078*/ 	.dword	$str$26
	.align		8
        /*0080*/ 	.dword	$str$27
	.align		8
        /*0088*/ 	.dword	$str$28


//--------------------- .text._ZN7cutlass13device_kernelINS_4gemm6kernel13GemmUniversalIN4cute5tupleIJiiiiEEENS1_10collective13CollectiveMmaINS1_35MainloopSm100TmaUmmaWarpSpecializedILi3ELi2ELi4ENS5_IJNS4_1CILi2EEESB_NSA_ILi1EEEEEEEENS5_IJNSA_ILi128EEENSA_ILi256EEENSA_ILi64EEEEEENS_6half_tENS5_IJlSC_lEEESJ_SK_NS4_8TiledMMAINS4_8MMA_AtomIJNS4_26SM100_MMA_F16BF16_2x1SM_SSISJ_SJ_fLi128ELi256ELNS4_4UMMA5MajorE0ELSP_0ELNSO_7ScaleInE0ELSQ_0EEEEEENS4_6LayoutINS5_IJSC_SC_SC_EEENS5_IJNSA_ILi0EEESV_SV_EEEEENS5_IJNS4_10UnderscoreESY_SY_EEEEENS4_28SM100_TMA_2SM_LOAD_MULTICASTENS4_14ComposedLayoutINS4_7SwizzleILi3ELi4ELi3EEENS4_18smem_ptr_flag_bitsILi16EEENST_INS5_IJNSA_ILi8EEESH_EEENS5_IJSH_SC_EEEEEEEvNS4_8identityENS4_18SM100_TMA_2SM_LOADES1B_vS1C_EENS_8epilogue10collective18CollectiveEpilogueINS1F_23Sm100TmaWarpSpecializedILi4ELi2ELi32ELb1ELb0EEEJNS5_IJSH_SG_SH_EEENS5_IJNST_ISH_SC_EENST_INS5_IJNSA_ILi32EEESB_EEENS5_IJSC_SF_EEEEEEEESJ_SK_SJ_SK_NS1F_6fusion15FusionCallbacksIS1J_NS1R_17LinearCombinationISJ_fSJ_fLNS_15FloatRoundStyleE2EEES1K_S1Q_JEEENS4_5SM1004TMEM4LOAD26SM100_TMEM_LOAD_32dp32b32xENS4_13SM90_TMA_LOADENS12_INS13_ILi2ELi4ELi3EEES16_NST_INS5_IJS17_S1M_EEENS5_IJS1M_SC_EEEEEEENS4_39AutoVectorizingCopyWithAssumedAlignmentILi128EEENS4_14SM90_TMA_STOREES26_S28_S28_EEEvvEEEEvNT_6ParamsE --------------------------
	.section	.text._ZN7cutlass13device_kernelINS_4gemm6kernel13GemmUniversalIN4cute5tupleIJiiiiEEENS1_10collective13CollectiveMmaINS1_35MainloopSm100TmaUmmaWarpSpecializedILi3ELi2ELi4ENS5_IJNS4_1CILi2EEESB_NSA_ILi1EEEEEEEENS5_IJNSA_ILi128EEENSA_ILi256EEENSA_ILi64EEEEEENS_6half_tENS5_IJlSC_lEEESJ_SK_NS4_8TiledMMAINS4_8MMA_AtomIJNS4_26SM100_MMA_F16BF16_2x1SM_SSISJ_SJ_fLi128ELi256ELNS4_4UMMA5MajorE0ELSP_0ELNSO_7ScaleInE0ELSQ_0EEEEEENS4_6LayoutINS5_IJSC_SC_SC_EEENS5_IJNSA_ILi0EEESV_SV_EEEEENS5_IJNS4_10UnderscoreESY_SY_EEEEENS4_28SM100_TMA_2SM_LOAD_MULTICASTENS4_14ComposedLayoutINS4_7SwizzleILi3ELi4ELi3EEENS4_18smem_ptr_flag_bitsILi16EEENST_INS5_IJNSA_ILi8EEESH_EEENS5_IJSH_SC_EEEEEEEvNS4_8identityENS4_18SM100_TMA_2SM_LOADES1B_vS1C_EENS_8epilogue10collective18CollectiveEpilogueINS1F_23Sm100TmaWarpSpecializedILi4ELi2ELi32ELb1ELb0EEEJNS5_IJSH_SG_SH_EEENS5_IJNST_ISH_SC_EENST_INS5_IJNSA_ILi32EEESB_EEENS5_IJSC_SF_EEEEEEEESJ_SK_SJ_SK_NS1F_6fusion15FusionCallbacksIS1J_NS1R_17LinearCombinationISJ_fSJ_fLNS_15FloatRoundStyleE2EEES1K_S1Q_JEEENS4_5SM1004TMEM4LOAD26SM100_TMEM_LOAD_32dp32b32xENS4_13SM90_TMA_LOADENS12_INS13_ILi2ELi4ELi3EEES16_NST_INS5_IJS17_S1M_EEENS5_IJS1M_SC_EEEEEEENS4_39AutoVectorizingCopyWithAssumedAlignmentILi128EEENS4_14SM90_TMA_STOREES26_S28_S28_EEEvvEEEEvNT_6ParamsE,"ax",@progbits
	.align	128
.text._ZN7cutlass13device_kernelINS_4gemm6kernel13GemmUniversalIN4cute5tupleIJiiiiEEENS1_10collective13CollectiveMmaINS1_35MainloopSm100TmaUmmaWarpSpecializedILi3ELi2ELi4ENS5_IJNS4_1CILi2EEESB_NSA_ILi1EEEEEEEENS5_IJNSA_ILi128EEENSA_ILi256EEENSA_ILi64EEEEEENS_6half_tENS5_IJlSC_lEEESJ_SK_NS4_8TiledMMAINS4_8MMA_AtomIJNS4_26SM100_MMA_F16BF16_2x1SM_SSISJ_SJ_fLi128ELi256ELNS4_4UMMA5MajorE0ELSP_0ELNSO_7ScaleInE0ELSQ_0EEEEEENS4_6LayoutINS5_IJSC_SC_SC_EEENS5_IJNSA_ILi0EEESV_SV_EEEEENS5_IJNS4_10UnderscoreESY_SY_EEEEENS4_28SM100_TMA_2SM_LOAD_MULTICASTENS4_14ComposedLayoutINS4_7SwizzleILi3ELi4ELi3EEENS4_18smem_ptr_flag_bitsILi16EEENST_INS5_IJNSA_ILi8EEESH_EEENS5_IJSH_SC_EEEEEEEvNS4_8identityENS4_18SM100_TMA_2SM_LOADES1B_vS1C_EENS_8epilogue10collective18CollectiveEpilogueINS1F_23Sm100TmaWarpSpecializedILi4ELi2ELi32ELb1ELb0EEEJNS5_IJSH_SG_SH_EEENS5_IJNST_ISH_SC_EENST_INS5_IJNSA_ILi32EEESB_EEENS5_IJSC_SF_EEEEEEEESJ_SK_SJ_SK_NS1F_6fusion15FusionCallbacksIS1J_NS1R_17LinearCombinationISJ_fSJ_fLNS_15FloatRoundStyleE2EEES1K_S1Q_JEEENS4_5SM1004TMEM4LOAD26SM100_TMEM_LOAD_32dp32b32xENS4_13SM90_TMA_LOADENS12_INS13_ILi2ELi4ELi3EEES16_NST_INS5_IJS17_S1M_EEENS5_IJS1M_SC_EEEEEEENS4_39AutoVectorizingCopyWithAssumedAlignmentILi128EEENS4_14SM90_TMA_STOREES26_S28_S28_EEEvvEEEEvNT_6ParamsE:
        .type           _ZN7cutlass13device_kernelINS_4gemm6kernel13GemmUniversalIN4cute5tupleIJiiiiEEENS1_10collective13CollectiveMmaINS1_35MainloopSm100TmaUmmaWarpSpecializedILi3ELi2ELi4ENS5_IJNS4_1CILi2EEESB_NSA_ILi1EEEEEEEENS5_IJNSA_ILi128EEENSA_ILi256EEENSA_ILi64EEEEEENS_6half_tENS5_IJlSC_lEEESJ_SK_NS4_8TiledMMAINS4_8MMA_AtomIJNS4_26SM100_MMA_F16BF16_2x1SM_SSISJ_SJ_fLi128ELi256ELNS4_4UMMA5MajorE0ELSP_0ELNSO_7ScaleInE0ELSQ_0EEEEEENS4_6LayoutINS5_IJSC_SC_SC_EEENS5_IJNSA_ILi0EEESV_SV_EEEEENS5_IJNS4_10UnderscoreESY_SY_EEEEENS4_28SM100_TMA_2SM_LOAD_MULTICASTENS4_14ComposedLayoutINS4_7SwizzleILi3ELi4ELi3EEENS4_18smem_ptr_flag_bitsILi16EEENST_INS5_IJNSA_ILi8EEESH_EEENS5_IJSH_SC_EEEEEEEvNS4_8identityENS4_18SM100_TMA_2SM_LOADES1B_vS1C_EENS_8epilogue10collective18CollectiveEpilogueINS1F_23Sm100TmaWarpSpecializedILi4ELi2ELi32ELb1ELb0EEEJNS5_IJSH_SG_SH_EEENS5_IJNST_ISH_SC_EENST_INS5_IJNSA_ILi32EEESB_EEENS5_IJSC_SF_EEEEEEEESJ_SK_SJ_SK_NS1F_6fusion15FusionCallbacksIS1J_NS1R_17LinearCombinationISJ_fSJ_fLNS_15FloatRoundStyleE2EEES1K_S1Q_JEEENS4_5SM1004TMEM4LOAD26SM100_TMEM_LOAD_32dp32b32xENS4_13SM90_TMA_LOADENS12_INS13_ILi2ELi4ELi3EEES16_NST_INS5_IJS17_S1M_EEENS5_IJS1M_SC_EEEEEEENS4_39AutoVectorizingCopyWithAssumedAlignmentILi128EEENS4_14SM90_TMA_STOREES26_S28_S28_EEEvvEEEEvNT_6ParamsE,@function
        .size           _ZN7cutlass13device_kernelINS_4gemm6kernel13GemmUniversalIN4cute5tupleIJiiiiEEENS1_10collective13CollectiveMmaINS1_35MainloopSm100TmaUmmaWarpSpecializedILi3ELi2ELi4ENS5_IJNS4_1CILi2EEESB_NSA_ILi1EEEEEEEENS5_IJNSA_ILi128EEENSA_ILi256EEENSA_ILi64EEEEEENS_6half_tENS5_IJlSC_lEEESJ_SK_NS4_8TiledMMAINS4_8MMA_AtomIJNS4_26SM100_MMA_F16BF16_2x1SM_SSISJ_SJ_fLi128ELi256ELNS4_4UMMA5MajorE0ELSP_0ELNSO_7ScaleInE0ELSQ_0EEEEEENS4_6LayoutINS5_IJSC_SC_SC_EEENS5_IJNSA_ILi0EEESV_SV_EEEEENS5_IJNS4_10UnderscoreESY_SY_EEEEENS4_28SM100_TMA_2SM_LOAD_MULTICASTENS4_14ComposedLayoutINS4_7SwizzleILi3ELi4ELi3EEENS4_18smem_ptr_flag_bitsILi16EEENST_INS5_IJNSA_ILi8EEESH_EEENS5_IJSH_SC_EEEEEEEvNS4_8identityENS4_18SM100_TMA_2SM_LOADES1B_vS1C_EENS_8epilogue10collective18CollectiveEpilogueINS1F_23Sm100TmaWarpSpecializedILi4ELi2ELi32ELb1ELb0EEEJNS5_IJSH_SG_SH_EEENS5_IJNST_ISH_SC_EENST_INS5_IJNSA_ILi32EEESB_EEENS5_IJSC_SF_EEEEEEEESJ_SK_SJ_SK_NS1F_6fusion15FusionCallbacksIS1J_NS1R_17LinearCombinationISJ_fSJ_fLNS_15FloatRoundStyleE2EEES1K_S1Q_JEEENS4_5SM1004TMEM4LOAD26SM100_TMEM_LOAD_32dp32b32xENS4_13SM90_TMA_LOADENS12_INS13_ILi2ELi4ELi3EEES16_NST_INS5_IJS17_S1M_EEENS5_IJS1M_SC_EEEEEEENS4_39AutoVectorizingCopyWithAssumedAlignmentILi128EEENS4_14SM90_TMA_STOREES26_S28_S28_EEEvvEEEEvNT_6ParamsE,(.L_x_194 - _ZN7cutlass13device_kernelINS_4gemm6kernel13GemmUniversalIN4cute5tupleIJiiiiEEENS1_10collective13CollectiveMmaINS1_35MainloopSm100TmaUmmaWarpSpecializedILi3ELi2ELi4ENS5_IJNS4_1CILi2EEESB_NSA_ILi1EEEEEEEENS5_IJNSA_ILi128EEENSA_ILi256EEENSA_ILi64EEEEEENS_6half_tENS5_IJlSC_lEEESJ_SK_NS4_8TiledMMAINS4_8MMA_AtomIJNS4_26SM100_MMA_F16BF16_2x1SM_SSISJ_SJ_fLi128ELi256ELNS4_4UMMA5MajorE0ELSP_0ELNSO_7ScaleInE0ELSQ_0EEEEEENS4_6LayoutINS5_IJSC_SC_SC_EEENS5_IJNSA_ILi0EEESV_SV_EEEEENS5_IJNS4_10UnderscoreESY_SY_EEEEENS4_28SM100_TMA_2SM_LOAD_MULTICASTENS4_14ComposedLayoutINS4_7SwizzleILi3ELi4ELi3EEENS4_18smem_ptr_flag_bitsILi16EEENST_INS5_IJNSA_ILi8EEESH_EEENS5_IJSH_SC_EEEEEEEvNS4_8identityENS4_18SM100_TMA_2SM_LOADES1B_vS1C_EENS_8epilogue10collective18CollectiveEpilogueINS1F_23Sm100TmaWarpSpecializedILi4ELi2ELi32ELb1ELb0EEEJNS5_IJSH_SG_SH_EEENS5_IJNST_ISH_SC_EENST_INS5_IJNSA_ILi32EEESB_EEENS5_IJSC_SF_EEEEEEEESJ_SK_SJ_SK_NS1F_6fusion15FusionCallbacksIS1J_NS1R_17LinearCombinationISJ_fSJ_fLNS_15FloatRoundStyleE2EEES1K_S1Q_JEEENS4_5SM1004TMEM4LOAD26SM100_TMEM_LOAD_32dp32b32xENS4_13SM90_TMA_LOADENS12_INS13_ILi2ELi4ELi3EEES16_NST_INS5_IJS17_S1M_EEENS5_IJS1M_SC_EEEEEEENS4_39AutoVectorizingCopyWithAssumedAlignmentILi128EEENS4_14SM90_TMA_STOREES26_S28_S28_EEEvvEEEEvNT_6ParamsE)
        .other          _ZN7cutlass13device_kernelINS_4gemm6kernel13GemmUniversalIN4cute5tupleIJiiiiEEENS1_10collective13CollectiveMmaINS1_35MainloopSm100TmaUmmaWarpSpecializedILi3ELi2ELi4ENS5_IJNS4_1CILi2EEESB_NSA_ILi1EEEEEEEENS5_IJNSA_ILi128EEENSA_ILi256EEENSA_ILi64EEEEEENS_6half_tENS5_IJlSC_lEEESJ_SK_NS4_8TiledMMAINS4_8MMA_AtomIJNS4_26SM100_MMA_F16BF16_2x1SM_SSISJ_SJ_fLi128ELi256ELNS4_4UMMA5MajorE0ELSP_0ELNSO_7ScaleInE0ELSQ_0EEEEEENS4_6LayoutINS5_IJSC_SC_SC_EEENS5_IJNSA_ILi0EEESV_SV_EEEEENS5_IJNS4_10UnderscoreESY_SY_EEEEENS4_28SM100_TMA_2SM_LOAD_MULTICASTENS4_14ComposedLayoutINS4_7SwizzleILi3ELi4ELi3EEENS4_18smem_ptr_flag_bitsILi16EEENST_INS5_IJNSA_ILi8EEESH_EEENS5_IJSH_SC_EEEEEEEvNS4_8identityENS4_18SM100_TMA_2SM_LOADES1B_vS1C_EENS_8epilogue10collective18CollectiveEpilogueINS1F_23Sm100TmaWarpSpecializedILi4ELi2ELi32ELb1ELb0EEEJNS5_IJSH_SG_SH_EEENS5_IJNST_ISH_SC_EENST_INS5_IJNSA_ILi32EEESB_EEENS5_IJSC_SF_EEEEEEEESJ_SK_SJ_SK_NS1F_6fusion15FusionCallbacksIS1J_NS1R_17LinearCombinationISJ_fSJ_fLNS_15FloatRoundStyleE2EEES1K_S1Q_JEEENS4_5SM1004TMEM4LOAD26SM100_TMEM_LOAD_32dp32b32xENS4_13SM90_TMA_LOADENS12_INS13_ILi2ELi4ELi3EEES16_NST_INS5_IJS17_S1M_EEENS5_IJS1M_SC_EEEEEEENS4_39AutoVectorizingCopyWithAssumedAlignmentILi128EEENS4_14SM90_TMA_STOREES26_S28_S28_EEEvvEEEEvNT_6ParamsE,@"STO_CUDA_ENTRY STV_DEFAULT"
_ZN7cutlass13device_kernelINS_4gemm6kernel13GemmUniversalIN4cute5tupleIJiiiiEEENS1_10collective13CollectiveMmaINS1_35MainloopSm100TmaUmmaWarpSpecializedILi3ELi2ELi4ENS5_IJNS4_1CILi2EEESB_NSA_ILi1EEEEEEEENS5_IJNSA_ILi128EEENSA_ILi256EEENSA_ILi64EEEEEENS_6half_tENS5_IJlSC_lEEESJ_SK_NS4_8TiledMMAINS4_8MMA_AtomIJNS4_26SM100_MMA_F16BF16_2x1SM_SSISJ_SJ_fLi128ELi256ELNS4_4UMMA5MajorE0ELSP_0ELNSO_7ScaleInE0ELSQ_0EEEEEENS4_6LayoutINS5_IJSC_SC_SC_EEENS5_IJNSA_ILi0EEESV_SV_EEEEENS5_IJNS4_10UnderscoreESY_SY_EEEEENS4_28SM100_TMA_2SM_LOAD_MULTICASTENS4_14ComposedLayoutINS4_7SwizzleILi3ELi4ELi3EEENS4_18smem_ptr_flag_bitsILi16EEENST_INS5_IJNSA_ILi8EEESH_EEENS5_IJSH_SC_EEEEEEEvNS4_8identityENS4_18SM100_TMA_2SM_LOADES1B_vS1C_EENS_8epilogue10collective18CollectiveEpilogueINS1F_23Sm100TmaWarpSpecializedILi4ELi2ELi32ELb1ELb0EEEJNS5_IJSH_SG_SH_EEENS5_IJNST_ISH_SC_EENST_INS5_IJNSA_ILi32EEESB_EEENS5_IJSC_SF_EEEEEEEESJ_SK_SJ_SK_NS1F_6fusion15FusionCallbacksIS1J_NS1R_17LinearCombinationISJ_fSJ_fLNS_15FloatRoundStyleE2EEES1K_S1Q_JEEENS4_5SM1004TMEM4LOAD26SM100_TMEM_LOAD_32dp32b32xENS4_13SM90_TMA_LOADENS12_INS13_ILi2ELi4ELi3EEES16_NST_INS5_IJS17_S1M_EEENS5_IJS1M_SC_EEEEEEENS4_39AutoVectorizingCopyWithAssumedAlignmentILi128EEENS4_14SM90_TMA_STOREES26_S28_S28_EEEvvEEEEvNT_6ParamsE:
[----:B------:R-:W1:Y:S01]  /*0000*/  LDC R1, c[0x0][0x37c] ;  /* 0x0000df00ff017b82 */ /* 0x000e620000000800 */
[----:B------:R-:W2:Y:S01]  /*0010*/  S2R R95, SR_TID.X ;  /* 0x00000000005f7919 */ /* 0x000ea20000002100 */
[----:B------:R-:W3:Y:S06]  /*0020*/  LDCU.64 UR8, c[0x0][0x890] ;  /* 0x00011200ff0877ac */ /* 0x000eec0008000a00 */
[----:B------:R-:W4:Y:S01]  /*0030*/  S2UR UR4, SR_CgaCtaId ;  /* 0x00000000000479c3 */ /* 0x000f220000008800 */
[----:B------:R-:W-:Y:S02]  /*0040*/  PRMT R80, RZ, 0x7610, R80 ;  /* 0x00007610ff507816 */ /* 0x000fe40000000050 */
[----:B------:R-:W-:Y:S01]  /*0050*/  ELECT P1, URZ, PT ;  /* 0x0000000000ff782f */ /* 0x000fe20003820000 */
[----:B---3--:R-:W-:-:S04]  /*0060*/  UISETP.NE.U32.AND UP0, UPT, UR8, URZ, UPT ;  /* 0x000000ff0800728c */ /* 0x008fc8000bf05070 */
[----:B------:R-:W-:Y:S02]  /*0070*/  UISETP.NE.AND.EX UP0, UPT, UR9, URZ, UPT, UP0 ;  /* 0x000000ff0900728c */ /* 0x000fe4000bf05300 */
[----:B----4-:R-:W-:Y:S02]  /*0080*/  ULOP3.LUT UR47, UR4, 0x1, URZ, 0xc0, !UPT ;  /* 0x00000001042f7892 */ /* 0x010fe4000f8ec0ff */
[----:B------:R-:W-:Y:S01]  /*0090*/  ULOP3.LUT UR46, UR4, 0x1, URZ, 0x3c, !UPT ;  /* 0x00000001042e7892 */ /* 0x000fe2000f8e3cff */
[----:B--2---:R-:W-:-:S05]  /*00a0*/  SHF.R.U32.HI R81, RZ, 0x5, R95 ;  /* 0x00000005ff517819 */ /* 0x004fca000001165f */
[----:B------:R-:W2:Y:S02]  /*00b0*/  SHFL.IDX PT, R0, R81, RZ, 0x1f ;  /* 0x00001fff51007589 */ /* 0x000ea400000e0000 */
[----:B--2---:R-:W-:Y:S01]  /*00c0*/  R2UR UR13, R0 ;  /* 0x00000000000d72ca */ /* 0x004fe200000e0000 */
[----:B-1----:R-:W-:-:S14]  /*00d0*/  BRA.U UP0, `(.L_x_0) ;  /* 0x0000000100307547 */ /* 0x002fdc000b800000 */
[----:B------:R-:W1:Y:S02]  /*00e0*/  LDCU.64 UR4, c[0x0][0x888] ;  /* 0x00011100ff0477ac */ /* 0x000e640008000a00 */
[----:B-1----:R-:W-:-:S04]  /*00f0*/  UISETP.NE.U32.AND UP0, UPT, UR4, URZ, UPT ;  /* 0x000000ff0400728c */ /* 0x002fc8000bf05070 */
[----:B------:R-:W-:-:S09]  /*0100*/  UISETP.NE.AND.EX UP0, UPT, UR5, URZ, UPT, UP0 ;  /* 0x000000ff0500728c */ /* 0x000fd2000bf05300 */
[----:B------:R-:W-:Y:S05]  /*0110*/  BRA.U !UP0, `(.L_x_1) ;  /* 0x0000000108147547 */ /* 0x000fea000b800000 */
[----:B------:R-:W1:Y:S01]  /*0120*/  LDC.64 R2, c[0x0][0x888] ;  /* 0x00022200ff027b82 */ /* 0x000e620000000a00 */
[----:B------:R-:W1:Y:S02]  /*0130*/  LDCU.64 UR4, c[0x0][0x358] ;  /* 0x00006b00ff0477ac */ /* 0x000e640008000a00 */
[----:B-1----:R1:W5:Y:S01]  /*0140*/  LDG.E R41, desc[UR4][R2.64] ;  /* 0x0000000402297981 */ /* 0x002362000c1e1900 */
[----:B------:R-:W-:Y:S01]  /*0150*/  HFMA2 R80, -RZ, RZ, 0, 5.9604644775390625e-08 ;  /* 0x00000001ff507431 */ /* 0x000fe200000001ff */
[----:B------:R-:W-:Y:S05]  /*0160*/  BRA `(.L_x_0) ;  /* 0x00000000000c7947 */ /* 0x000fea0003800000 */
.L_x_1:
[----:B------:R-:W1:Y:S01]  /*0170*/  LDCU UR4, c[0x0][0x880] ;  /* 0x00011000ff0477ac */ /* 0x000e620008000800 */
[----:B------:R-:W-:Y:S01]  /*0180*/  HFMA2 R80, -RZ, RZ, 0, 5.9604644775390625e-08 ;  /* 0x00000001ff507431 */ /* 0x000fe200000001ff */
[----:B-1----:R-:W-:-:S07]  /*0190*/  MOV R41, UR4 ;  /* 0x0000000400297c02 */ /* 0x002fce0008000f00 */
.L_x_0:
[----:B------:R-:W2:Y:S02]  /*01a0*/  LDCU.64 UR4, c[0x0][0x8b0] ;  /* 0x00011600ff0477ac */ /* 0x000ea40008000a00 */
[----:B--2---:R-:W-:-:S04]  /*01b0*/  UISETP.NE.U32.AND UP0, UPT, UR4, URZ, UPT ;  /* 0x000000ff0400728c */ /* 0x004fc8000bf05070 */
[----:B------:R-:W-:-:S09]  /*01c0*/  UISETP.NE.AND.EX UP0, UPT, UR5, URZ, UPT, UP0 ;  /* 0x000000ff0500728c */ /* 0x000fd2000bf05300 */
[----:B------:R-:W-:Y:S05]  /*01d0*/  BRA.U UP0, `(.L_x_2) ;  /* 0x0000000100287547 */ /* 0x000fea000b800000 */
[----:B------:R-:W2:Y:S02]  /*01e0*/  LDCU.64 UR4, c[0x0][0x8a8] ;  /* 0x00011500ff0477ac */ /* 0x000ea40008000a00 */
[----:B--2---:R-:W-:-:S04]  /*01f0*/  UISETP.NE.U32.AND UP0, UPT, UR4, URZ, UPT ;  /* 0x000000ff0400728c */ /* 0x004fc8000bf05070 */
[----:B------:R-:W-:-:S09]  /*0200*/  UISETP.NE.AND.EX UP0, UPT, UR5, URZ, UPT, UP0 ;  /* 0x000000ff0500728c */ /* 0x000fd2000bf05300 */
[----:B------:R-:W-:Y:S05]  /*0210*/  BRA.U !UP0, `(.L_x_3) ;  /* 0x0000000108107547 */ /* 0x000fea000b800000 */
[----:B------:R-:W2:Y:S01]  /*0220*/  LDC.64 R38, c[0x0][0x8a8] ;  /* 0x00022a00ff267b82 */ /* 0x000ea20000000a00 */
[----:B------:R-:W2:Y:S02]  /*0230*/  LDCU.64 UR4, c[0x0][0x358] ;  /* 0x00006b00ff0477ac */ /* 0x000ea40008000a00 */
[----:B--2---:R2:W5:Y:S01]  /*0240*/  LDG.E R38, desc[UR4][R38.64] ;  /* 0x0000000426267981 */ /* 0x004562000c1e1900 */
[----:B------:R-:W-:Y:S05]  /*0250*/  BRA `(.L_x_2) ;  /* 0x0000000000087947 */ /* 0x000fea0003800000 */
.L_x_3:
[----:B------:R-:W2:Y:S02]  /*0260*/  LDCU UR4, c[0x0][0x8a0] ;  /* 0x00011400ff0477ac */ /* 0x000ea40008000800 */
[----:B--2---:R-:W-:Y:S02]  /*0270*/  MOV R38, UR4 ;  /* 0x0000000400267c02 */ /* 0x004fe40008000f00 */
.L_x_2:
[----:B------:R-:W-:Y:S01]  /*0280*/  IMAD.U32 R0, RZ, RZ, UR13 ;  /* 0x0000000dff007e24 */ /* 0x000fe2000f8e00ff */
[----:B------:R-:W-:Y:S04]  /*0290*/  BSSY.RECONVERGENT B0, `(.L_x_4) ;  /* 0x000000c000007945 */ /* 0x000fe80003800200 */
[C---:B------:R-:W-:Y:S02]  /*02a0*/  ISETP.NE.OR P2, PT, R0.reuse, 0x1, !P1 ;  /* 0x000000010000780c */ /* 0x040fe40004f45670 */
[----:B------:R-:W-:-:S11]  /*02b0*/  ISETP.NE.OR P0, PT, R0, 0x3, !P1 ;  /* 0x000000030000780c */ /* 0x000fd60004f05670 */
[----:B------:R-:W-:Y:S05]  /*02c0*/  @P2 BRA `(.L_x_5) ;  /* 0x0000000000202947 */ /* 0x000fea0003800000 */
[----:B------:R-:W3:Y:S02]  /*02d0*/  LDCU.64 UR4, c[0x0][0x348] ;  /* 0x00006900ff0477ac */ /* 0x000ee40008000a00 */
[----:B---3--:R-:W-:Y:S02]  /*02e0*/  UIADD3 UR6, UP1, UPT, UR4, 0x80, URZ ;  /* 0x0000008004067890 */ /* 0x008fe4000ff3e0ff */
[----:B------:R-:W-:Y:S02]  /*02f0*/  UIADD3 UR4, UP0, UPT, UR4, 0x180, URZ ;  /* 0x0000018004047890 */ /* 0x000fe4000ff1e0ff */
[----:B------:R-:W-:Y:S02]  /*0300*/  UIADD3.X UR7, UPT, UPT, URZ, UR5, URZ, UP1, !UPT ;  /* 0x00000005ff077290 */ /* 0x000fe40008ffe4ff */
[----:B------:R-:W-:-:S07]  /*0310*/  UIADD3.X UR5, UPT, UPT, URZ, UR5, URZ, UP0, !UPT ;  /* 0x00000005ff057290 */ /* 0x000fce00087fe4ff */
[----:B------:R3:W-:Y:S02]  /*0320*/  UTMACCTL.PF [UR6] ;  /* 0x00000000060079b9 */ /* 0x0007e40008040000 */
[----:B------:R3:W-:Y:S02]  /*0330*/  UTMACCTL.PF [UR4] ;  /* 0x00000000040079b9 */ /* 0x0007e40008040000 */
[----:B---3--:R-:W-:Y:S01]  /*0340*/  NOP ;  /* 0x0000000000007918 */ /* 0x008fe20000000000 */
.L_x_5:
[----:B------:R-:W-:Y:S05]  /*0350*/  BSYNC.RECONVERGENT B0 ;  /* 0x0000000000007941 */ /* 0x000fea0003800200 */
.L_x_4:
[----:B------:R-:W-:Y:S04]  /*0360*/  BSSY.RECONVERGENT B0, `(.L_x_6) ;  /* 0x000000a000007945 */ /* 0x000fe80003800200 */
        /* <DEDUP_REMOVED lines=9> */
.L_x_7:
[----:B------:R-:W-:Y:S05]  /*0400*/  BSYNC.RECONVERGENT B0 ;  /* 0x0000000000007941 */ /* 0x000fea0003800200 */
.L_x_6:
[----:B------:R-:W3:Y:S01]  /*0410*/  LDCU.64 UR4, c[0x0][0x888] ;  /* 0x00011100ff0477ac */ /* 0x000ee20008000a00 */
[----:B------:R-:W-:Y:S02]  /*0420*/  UISETP.EQ.U32.AND UP1, UPT, UR8, URZ, UPT ;  /* 0x000000ff0800728c */ /* 0x000fe4000bf22070 */
[----:B------:R-:W-:Y:S02]  /*0430*/  UPLOP3.LUT UP3, UPT, UPT, UPT, UPT, 0x80, 0x8 ;  /* 0x000000000008789c */ /* 0x000fe40003f6f070 */
[----:B---3--:R-:W-:-:S04]  /*0440*/  UISETP.NE.U32.AND UP0, UPT, UR4, URZ, UPT ;  /* 0x000000ff0400728c */ /* 0x008fc8000bf05070 */
[----:B------:R-:W-:-:S04]  /*0450*/  UISETP.NE.AND.EX UP0, UPT, UR5, URZ, UPT, UP0 ;  /* 0x000000ff0500728c */ /* 0x000fc8000bf05300 */
[----:B------:R-:W-:-:S04]  /*0460*/  UISETP.EQ.OR.EX UP2, UPT, UR9, URZ, !UP0, UP1 ;  /* 0x000000ff0900728c */ /* 0x000fc8000c742710 */
[----:B------:R-:W-:-:S06]  /*0470*/  UP2UR UR4, UPR, URZ, 0x4 ;  /* 0x00000004ff047883 */ /* 0x000fcc0008000000 */
[----:B------:R-:W-:Y:S01]  /*0480*/  MOV R84, UR4 ;  /* 0x0000000400547c02 */ /* 0x000fe20008000f00 */
[----:B------:R-:W-:Y:S06]  /*0490*/  BRA.U !UP2, `(.L_x_8) ;  /* 0x000000010a207547 */ /* 0x000fec000b800000 */
[----:B------:R-:W-:Y:S01]  /*04a0*/  UISETP.NE.U32.AND UP1, UPT, UR8, URZ, UPT ;  /* 0x000000ff0800728c */ /* 0x000fe2000bf25070 */
[----:B-----5:R-:W-:Y:S01]  /*04b0*/  FSETP.NEU.AND P0, PT, R41, RZ, PT ;  /* 0x000000ff2900720b */ /* 0x020fe20003f0d000 */
[----:B------:R-:W-:Y:S02]  /*04c0*/  USEL UR4, URZ, 0xffffffff, UP0 ;  /* 0xffffffffff047887 */ /* 0x000fe40008000000 */
[----:B------:R-:W-:-:S10]  /*04d0*/  UISETP.NE.AND.EX UP1, UPT, UR9, URZ, UPT, UP1 ;  /* 0x000000ff0900728c */ /* 0x000fd4000bf25310 */
[----:B------:R-:W-:Y:S01]  /*04e0*/  VOTEU.ANY UP0, P0 ;  /* 0x0000000000ff7886 */ /* 0x000fe20000000100 */
[----:B------:R-:W-:-:S04]  /*04f0*/  @!UP1 USEL UR4, URZ, 0xffffffff, UP0 ;  /* 0xffffffffff049887 */ /* 0x000fc80008000000 */
[----:B------:R-:W-:-:S04]  /*0500*/  ULOP3.LUT UR4, UR4, 0x1, URZ, 0xc0, !UPT ;  /* 0x0000000104047892 */ /* 0x000fc8000f8ec0ff */
[----:B------:R-:W-:-:S11]  /*0510*/  UISETP.NE.U32.AND UP3, UPT, UR4, 0x1, UPT ;  /* 0x000000010400788c */ /* 0x000fd6000bf65070 */
.L_x_8:
[----:B------:R-:W3:Y:S01]  /*0520*/  SHFL.IDX PT, R0, R81, RZ, 0x1f ;  /* 0x00001fff51007589 */ /* 0x000ee200000e0000 */
[----:B------:R-:W-:-:S04]  /*0530*/  UISETP.NE.AND UP0, UPT, UR13, 0x2, UPT ;  /* 0x000000020d00788c */ /* 0x000fc8000bf05270 */
[----:B------:R-:W-:Y:S02]  /*0540*/  UISETP.EQ.AND UP1, UPT, UR47, URZ, !UP0 ;  /* 0x000000ff2f00728c */ /* 0x000fe4000c722270 */
[----:B------:R-:W-:-:S04]  /*0550*/  USEL UR53, URZ, 0x1, UP0 ;  /* 0x00000001ff357887 */ /* 0x000fc80008000000 */
[----:B------:R-:W-:Y:S02]  /*0560*/  PLOP3.LUT P3, PT, P1, PT, UP1, 0x80, 0x8 ;  /* 0x000000000008781c */ /* 0x000fe40000f6f018 */
[----:B---3--:R-:W-:-:S13]  /*0570*/  ISETP.NE.AND P0, PT, R0, RZ, PT ;  /* 0x000000ff0000720c */ /* 0x008fda0003f05270 */
[----:B------:R-:W-:Y:S05]  /*0580*/  @P0 BRA `(.L_x_9) ;  /* 0x0000000000500947 */ /* 0x000fea0003800000 */
[----:B------:R-:W3:Y:S01]  /*0590*/  S2UR UR5, SR_CgaCtaId ;  /* 0x00000000000579c3 */ /* 0x000ee20000008800 */
[----:B------:R-:W-:Y:S01]  /*05a0*/  UMOV UR4, 0x400 ;  /* 0x0000040000047882 */ /* 0x000fe20000000000 */
[----:B------:R-:W-:Y:S01]  /*05b0*/  UMOV UR8, 0x1 ;  /* 0x0000000100087882 */ /* 0x000fe20000000000 */
[----:B------:R-:W-:Y:S01]  /*05c0*/  UMOV UR6, 0x2 ;  /* 0x0000000200067882 */ /* 0x000fe20000000000 */
[----:B------:R-:W-:-:S04]  /*05d0*/  UIADD3 UR8, UPT, UPT, -UR8, 0x100000, URZ ;  /* 0x0010000008087890 */ /* 0x000fc8000fffe1ff */
[----:B------:R-:W-:Y:S02]  /*05e0*/  USHF.L.U32 UR9, UR8, 0xb, URZ ;  /* 0x0000000b08097899 */ /* 0x000fe400080006ff */
[----:B------:R-:W-:Y:S02]  /*05f0*/  USHF.L.U32 UR8, UR8, 0x1, URZ ;  /* 0x0000000108087899 */ /* 0x000fe400080006ff */
[----:B------:R-:W-:-:S04]  /*0600*/  UIADD3 UR6, UPT, UPT, -UR6, 0x100000, URZ ;  /* 0x0010000006067890 */ /* 0x000fc8000fffe1ff */
[----:B------:R-:W-:Y:S02]  /*0610*/  USHF.L.U32 UR7, UR6, 0xb, URZ ;  /* 0x0000000b06077899 */ /* 0x000fe400080006ff */
[----:B------:R-:W-:Y:S01]  /*0620*/  USHF.L.U32 UR6, UR6, 0x1, URZ ;  /* 0x0000000106067899 */ /* 0x000fe200080006ff */
[----:B------:R-:W-:Y:S01]  /*0630*/  ELECT P0, URZ, PT ;  /* 0x0000000000ff782f */ /* 0x000fe20003800000 */
[----:B---3--:R-:W-:Y:S01]  /*0640*/  ULEA UR4, UR5, UR4, 0x18 ;  /* 0x0000000405047291 */ /* 0x008fe2000f8ec0ff */
[----:B------:R-:W3:Y:S11]  /*0650*/  FENCE.VIEW.ASYNC.S ;  /* 0x00000000000073c6 */ /* 0x000ef60000000000 */
[----:B---3--:R3:W4:Y:S01]  /*0660*/  SYNCS.EXCH.64 URZ, [UR4], UR8 ;  /* 0x0000000804ff75b2 */ /* 0x0087220008000100 */
[----:B------:R3:W1:Y:S01]  /*0670*/  SYNCS.EXCH.64 URZ, [UR4+0x18], UR6 ;  /* 0x0000180604ff75b2 */ /* 0x0006620008000100 */
[----:B------:R3:W1:Y:S01]  /*0680*/  SYNCS.EXCH.64 URZ, [UR4+0x8], UR8 ;  /* 0x0000080804ff75b2 */ /* 0x0006620008000100 */
[----:B------:R3:W1:Y:S01]  /*0690*/  SYNCS.EXCH.64 URZ, [UR4+0x20], UR6 ;  /* 0x0000200604ff75b2 */ /* 0x0006620008000100 */
[----:B------:R3:W1:Y:S01]  /*06a0*/  SYNCS.EXCH.64 URZ, [UR4+0x10], UR8 ;  /* 0x0000100804ff75b2 */ /* 0x0006620008000100 */
[----:B------:R3:W1:Y:S01]  /*06b0*/  SYNCS.EXCH.64 URZ, [UR4+0x28], UR6 ;  /* 0x0000280604ff75b2 */ /* 0x0006620008000100 */
[----:B------:R-:W-:Y:S01]  /*06c0*/  NOP ;  /* 0x0000000000007918 */ /* 0x000fe20000000000 */
.L_x_9:
[----:B------:R-:W2:Y:S01]  /*06d0*/  SHFL.IDX PT, R0, R81, RZ, 0x1f ;  /* 0x00001fff51007589 */ /* 0x000ea200000e0000 */
[----:B------:R-:W-:Y:S01]  /*06e0*/  NOP ;  /* 0x0000000000007918 */ /* 0x000fe20000000000 */
[----:B--2---:R-:W-:-:S13]  /*06f0*/  ISETP.NE.AND P0, PT, R0, 0x1, PT ;  /* 0x000000010000780c */ /* 0x004fda0003f05270 */
[----:B------:R-:W-:Y:S05]  /*0700*/  @P0 BRA `(.L_x_10) ;  /* 0x0000000000580947 */ /* 0x000fea0003800000 */
[----:B------:R-:W2:Y:S01]  /*0710*/  S2UR UR5, SR_CgaCtaId ;  /* 0x00000000000579c3 */ /* 0x000ea20000008800 */
[----:B---3--:R-:W-:Y:S01]  /*0720*/  UMOV UR4, 0x400 ;  /* 0x0000040000047882 */ /* 0x008fe20000000000 */
        /* <DEDUP_REMOVED lines=9> */
[----:B--2---:R-:W-:Y:S01]  /*07c0*/  ULEA UR4, UR5, UR4, 0x18 ;  /* 0x0000000405047291 */ /* 0x004fe2000f8ec0ff */
[----:B------:R-:W2:Y:S11]  /*07d0*/  FENCE.VIEW.ASYNC.S ;  /* 0x00000000000073c6 */ /* 0x000eb60000000000 */
[----:B--2---:R2:W3:Y:S01]  /*07e0*/  SYNCS.EXCH.64 URZ, [UR4+0x30], UR8 ;  /* 0x0000300804ff75b2 */ /* 0x0044e20008000100 */
[----:B------:R2:W1:Y:S01]  /*07f0*/  SYNCS.EXCH.64 URZ, [UR4+0x50], UR6 ;  /* 0x0000500604ff75b2 */ /* 0x0004620008000100 */
[----:B------:R2:W1:Y:S01]  /*0800*/  SYNCS.EXCH.64 URZ, [UR4+0x38], UR8 ;  /* 0x0000380804ff75b2 */ /* 0x0004620008000100 */
[----:B------:R2:W1:Y:S01]  /*0810*/  SYNCS.EXCH.64 URZ, [UR4+0x58], UR6 ;  /* 0x0000580604ff75b2 */ /* 0x0004620008000100 */
[----:B------:R2:W1:Y:S01]  /*0820*/  SYNCS.EXCH.64 URZ, [UR4+0x40], UR8 ;  /* 0x0000400804ff75b2 */ /* 0x0004620008000100 */
[----:B------:R2:W1:Y:S01]  /*0830*/  SYNCS.EXCH.64 URZ, [UR4+0x60], UR6 ;  /* 0x0000600604ff75b2 */ /* 0x0004620008000100 */
[----:B------:R2:W1:Y:S01]  /*0840*/  SYNCS.EXCH.64 URZ, [UR4+0x48], UR8 ;  /* 0x0000480804ff75b2 */ /* 0x0004620008000100 */
[----:B------:R2:W1:Y:S01]  /*0850*/  SYNCS.EXCH.64 URZ, [UR4+0x68], UR6 ;  /* 0x0000680604ff75b2 */ /* 0x0004620008000100 */
[----:B------:R-:W-:Y:S01]  /*0860*/  NOP ;  /* 0x0000000000007918 */ /* 0x000fe20000000000 */
.L_x_10:
[----:B------:R-:W4:Y:S01]  /*0870*/  SHFL.IDX PT, R0, R81, RZ, 0x1f ;  /* 0x00001fff51007589 */ /* 0x000f2200000e0000 */
[----:B------:R-:W-:Y:S01]  /*0880*/  NOP ;  /* 0x0000000000007918 */ /* 0x000fe20000000000 */
[----:B----4-:R-:W-:-:S13]  /*0890*/  ISETP.NE.AND P0, PT, R0, 0x3, PT ;  /* 0x000000030000780c */ /* 0x010fda0003f05270 */
[----:B------:R-:W-:Y:S05]  /*08a0*/  @P0 BRA `(.L_x_11) ;  /* 0x0000000000300947 */ /* 0x000fea0003800000 */
[----:B--23--:R-:W2:Y:S01]  /*08b0*/  S2UR UR6, SR_CgaCtaId ;  /* 0x00000000000679c3 */ /* 0x00cea20000008800 */
[----:B------:R-:W-:Y:S01]  /*08c0*/  UMOV UR4, 0x400 ;  /* 0x0000040000047882 */ /* 0x000fe20000000000 */
[----:B------:R-:W-:Y:S01]  /*08d0*/  UMOV UR5, 0x20 ;  /* 0x0000002000057882 */ /* 0x000fe20000000000 */
[----:B------:R-:W-:Y:S01]  /*08e0*/  ELECT P0, URZ, PT ;  /* 0x0000000000ff782f */ /* 0x000fe20003800000 */
[----:B--2---:R-:W-:Y:S02]  /*08f0*/  ULEA UR6, UR6, UR4, 0x18 ;  /* 0x0000000406067291 */ /* 0x004fe4000f8ec0ff */
[----:B------:R-:W-:-:S04]  /*0900*/  UIADD3 UR4, UPT, UPT, -UR5, 0x100000, URZ ;  /* 0x0010000005047890 */ /* 0x000fc8000fffe1ff */
[----:B------:R-:W-:Y:S02]  /*0910*/  USHF.L.U32 UR5, UR4, 0xb, URZ ;  /* 0x0000000b04057899 */ /* 0x000fe400080006ff */
[----:B------:R-:W-:Y:S01]  /*0920*/  USHF.L.U32 UR4, UR4, 0x1, URZ ;  /* 0x0000000104047899 */ /* 0x000fe200080006ff */
[----:B------:R-:W2:Y:S11]  /*0930*/  FENCE.VIEW.ASYNC.S ;  /* 0x00000000000073c6 */ /* 0x000eb60000000000 */
[----:B--2---:R4:W2:Y:S01]  /*0940*/  SYNCS.EXCH.64 URZ, [UR6+0x70], UR4 ;  /* 0x0000700406ff75b2 */ /* 0x0048a20008000100 */
[----:B------:R4:W3:Y:S02]  /*0950*/  SYNCS.EXCH.64 URZ, [UR6+0x78], UR4 ;  /* 0x0000780406ff75b2 */ /* 0x0008e40008000100 */
[----:B----4-:R-:W-:Y:S01]  /*0960*/  NOP ;  /* 0x0000000000007918 */ /* 0x010fe20000000000 */
.L_x_11:
[----:B------:R-:W4:Y:S01]  /*0970*/  SHFL.IDX PT, R0, R81, RZ, 0x1f ;  /* 0x00001fff51007589 */ /* 0x000f2200000e0000 */
[----:B------:R-:W-:Y:S01]  /*0980*/  NOP ;  /* 0x0000000000007918 */ /* 0x000fe20000000000 */
[----:B----4-:R-:W-:-:S13]  /*0990*/  ISETP.NE.AND P0, PT, R0, 0x4, PT ;  /* 0x000000040000780c */ /* 0x010fda0003f05270 */
[----:B------:R-:W-:Y:S05]  /*09a0*/  @P0 BRA `(.L_x_12) ;  /* 0x00000000004c0947 */ /* 0x000fea0003800000 */
[----:B------:R-:W4:Y:S01]  /*09b0*/  S2UR UR5, SR_CgaCtaId ;  /* 0x00000000000579c3 */ /* 0x000f220000008800 */
[----:B--23--:R-:W-:Y:S01]  /*09c0*/  UMOV UR4, 0x3a0 ;  /* 0x000003a000047882 */ /* 0x00cfe20000000000 */
[----:B------:R-:W-:Y:S01]  /*09d0*/  UMOV UR6, 0x400 ;  /* 0x0000040000067882 */ /* 0x000fe20000000000 */
[----:B------:R-:W-:Y:S01]  /*09e0*/  USEL UR4, UR4, 0x320, UP3 ;  /* 0x0000032004047887 */ /* 0x000fe20009800000 */
[----:B------:R-:W-:Y:S01]  /*09f0*/  UMOV UR8, 0x1 ;  /* 0x0000000100087882 */ /* 0x000fe20000000000 */
[----:B------:R-:W-:Y:S01]  /*0a00*/  ELECT P0, URZ, PT ;  /* 0x0000000000ff782f */ /* 0x000fe20003800000 */
[----:B------:R-:W-:-:S04]  /*0a10*/  UIADD3 UR8, UPT, UPT, -UR8, 0x100000, URZ ;  /* 0x0010000008087890 */ /* 0x000fc8000fffe1ff */
[----:B------:R-:W-:Y:S02]  /*0a20*/  USHF.L.U32 UR9, UR8, 0xb, URZ ;  /* 0x0000000b08097899 */ /* 0x000fe400080006ff */
[----:B------:R-:W-:Y:S02]  /*0a30*/  USHF.L.U32 UR8, UR8, 0x1, URZ ;  /* 0x0000000108087899 */ /* 0x000fe400080006ff */
[----:B----4-:R-:W-:Y:S02]  /*0a40*/  ULEA UR6, UR5, UR6, 0x18 ;  /* 0x0000000605067291 */ /* 0x010fe4000f8ec0ff */
[----:B------:R-:W-:-:S04]  /*0a50*/  UIADD3 UR4, UPT, UPT, -UR4, 0x100000, URZ ;  /* 0x0010000004047890 */ /* 0x000fc8000fffe1ff */
[----:B------:R-:W-:Y:S02]  /*0a60*/  USHF.L.U32 UR5, UR4, 0xb, URZ ;  /* 0x0000000b04057899 */ /* 0x000fe400080006ff */
[----:B------:R-:W-:Y:S01]  /*0a70*/  USHF.L.U32 UR4, UR4, 0x1, URZ ;  /* 0x0000000104047899 */ /* 0x000fe200080006ff */
[----:B------:R-:W2:Y:S03]  /*0a80*/  FENCE.VIEW.ASYNC.S ;  /* 0x00000000000073c6 */ /* 0x000ea60000000000 */
[----:B--2---:R4:W2:Y:S08]  /*0a90*/  SYNCS.EXCH.64 URZ, [UR6+0x80], UR8 ;  /* 0x0000800806ff75b2 */ /* 0x0048b00008000100 */
[----:B------:R4:W3:Y:S01]  /*0aa0*/  SYNCS.EXCH.64 URZ, [UR6+0x90], UR4 ;  /* 0x0000900406ff75b2 */ /* 0x0008e20008000100 */
[----:B------:R4:W1:Y:S01]  /*0ab0*/  SYNCS.EXCH.64 URZ, [UR6+0x88], UR8 ;  /* 0x0000880806ff75b2 */ /* 0x0008620008000100 */
[----:B------:R4:W1:Y:S02]  /*0ac0*/  SYNCS.EXCH.64 URZ, [UR6+0x98], UR4 ;  /* 0x0000980406ff75b2 */ /* 0x0008640008000100 */
[----:B----4-:R-:W-:Y:S01]  /*0ad0*/  NOP ;  /* 0x0000000000007918 */ /* 0x010fe20000000000 */
.L_x_12:
[----:B------:R-:W4:Y:S01]  /*0ae0*/  SHFL.IDX PT, R0, R81, RZ, 0x1f ;  /* 0x00001fff51007589 */ /* 0x000f2200000e0000 */
[----:B------:R-:W-:Y:S01]  /*0af0*/  NOP ;  /* 0x0000000000007918 */ /* 0x000fe20000000000 */
[----:B----4-:R-:W-:-:S13]  /*0b00*/  ISETP.NE.AND P0, PT, R0, 0x5, PT ;  /* 0x000000050000780c */ /* 0x010fda0003f05270 */
[----:B------:R-:W-:Y:S05]  /*0b10*/  @P0 BRA `(.L_x_13) ;  /* 0x0000000000580947 */ /* 0x000fea0003800000 */
[----:B------:R-:W4:Y:S01]  /*0b20*/  S2UR UR5, SR_CgaCtaId ;  /* 0x00000000000579c3 */ /* 0x000f220000008800 */
[----:B--23--:R-:W-:Y:S01]  /*0b30*/  UMOV UR4, 0x400 ;  /* 0x0000040000047882 */ /* 0x00cfe20000000000 */
        /* <DEDUP_REMOVED lines=9> */
[----:B----4-:R-:W-:Y:S01]  /*0bd0*/  ULEA UR4, UR5, UR4, 0x18 ;  /* 0x0000000405047291 */ /* 0x010fe2000f8ec0ff */
[----:B------:R-:W2:Y:S11]  /*0be0*/  FENCE.VIEW.ASYNC.S ;  /* 0x00000000000073c6 */ /* 0x000eb60000000000 */
[----:B--2---:R4:W2:Y:S01]  /*0bf0*/  SYNCS.EXCH.64 URZ, [UR4+0xa0], UR6 ;  /* 0x0000a00604ff75b2 */ /* 0x0048a20008000100 */
[----:B------:R4:W3:Y:S01]  /*0c00*/  SYNCS.EXCH.64 URZ, [UR4+0xc0], UR8 ;  /* 0x0000c00804ff75b2 */ /* 0x0008e20008000100 */
[----:B------:R4:W1:Y:S01]  /*0c10*/  SYNCS.EXCH.64 URZ, [UR4+0xa8], UR6 ;  /* 0x0000a80604ff75b2 */ /* 0x0008620008000100 */
[----:B------:R4:W1:Y:S01]  /*0c20*/  SYNCS.EXCH.64 URZ, [UR4+0xc8], UR8 ;  /* 0x0000c80804ff75b2 */ /* 0x0008620008000100 */
[----:B------:R4:W1:Y:S01]  /*0c30*/  SYNCS.EXCH.64 URZ, [UR4+0xb0], UR6 ;  /* 0x0000b00604ff75b2 */ /* 0x0008620008000100 */
[----:B------:R4:W1:Y:S01]  /*0c40*/  SYNCS.EXCH.64 URZ, [UR4+0xd0], UR8 ;  /* 0x0000d00804ff75b2 */ /* 0x0008620008000100 */
[----:B------:R4:W1:Y:S01]  /*0c50*/  SYNCS.EXCH.64 URZ, [UR4+0xb8], UR6 ;  /* 0x0000b80604ff75b2 */ /* 0x0008620008000100 */
[----:B------:R4:W1:Y:S02]  /*0c60*/  SYNCS.EXCH.64 URZ, [UR4+0xd8], UR8 ;  /* 0x0000d80804ff75b2 */ /* 0x0008640008000100 */
[----:B----4-:R-:W-:Y:S01]  /*0c70*/  NOP ;  /* 0x0000000000007918 */ /* 0x010fe20000000000 */
.L_x_13:
[----:B------:R-:W4:Y:S01]  /*0c80*/  SHFL.IDX PT, R0, R81, RZ, 0x1f ;  /* 0x00001fff51007589 */ /* 0x000f2200000e0000 */
[----:B------:R-:W-:Y:S01]  /*0c90*/  ISETP.NE.OR P1, PT, RZ, UR13, !P1 ;  /* 0x0000000dff007c0c */ /* 0x000fe2000cf25670 */
[----:B------:R-:W-:Y:S01]  /*0ca0*/  NOP ;  /* 0x0000000000007918 */ /* 0x000fe20000000000 */
[----:B----4-:R-:W-:-:S13]  /*0cb0*/  ISETP.NE.AND P0, PT, R0, 0x3, PT ;  /* 0x000000030000780c */ /* 0x010fda0003f05270 */
[----:B------:R-:W-:Y:S05]  /*0cc0*/  @P0 BRA `(.L_x_14) ;  /* 0x0000000000380947 */ /* 0x000fea0003800000 */
[----:B------:R-:W4:Y:S01]  /*0cd0*/  S2UR UR5, SR_CgaCtaId ;  /* 0x00000000000579c3 */ /* 0x000f220000008800 */
[----:B--23--:R-:W-:Y:S01]  /*0ce0*/  UMOV UR4, 0x400 ;  /* 0x0000040000047882 */ /* 0x00cfe20000000000 */
[----:B------:R-:W-:Y:S01]  /*0cf0*/  UMOV UR6, 0x20 ;  /* 0x0000002000067882 */ /* 0x000fe20000000000 */
[----:B------:R-:W-:Y:S01]  /*0d00*/  ELECT P0, URZ, PT ;  /* 0x0000000000ff782f */ /* 0x000fe20003800000 */
[----:B------:R-:W-:-:S04]  /*0d10*/  UIADD3 UR6, UPT, UPT, -UR6, 0x100000, URZ ;  /* 0x0010000006067890 */ /* 0x000fc8000fffe1ff */
[----:B------:R-:W-:Y:S02]  /*0d20*/  USHF.L.U32 UR7, UR6, 0xb, URZ ;  /* 0x0000000b06077899 */ /* 0x000fe400080006ff */
[----:B------:R-:W-:Y:S02]  /*0d30*/  USHF.L.U32 UR6, UR6, 0x1, URZ ;  /* 0x0000000106067899 */ /* 0x000fe400080006ff */
[----:B----4-:R-:W-:Y:S01]  /*0d40*/  ULEA UR4, UR5, UR4, 0x18 ;  /* 0x0000000405047291 */ /* 0x010fe2000f8ec0ff */
[----:B------:R-:W2:Y:S11]  /*0d50*/  FENCE.VIEW.ASYNC.S ;  /* 0x00000000000073c6 */ /* 0x000eb60000000000 */
[----:B--2---:R4:W2:Y:S01]  /*0d60*/  SYNCS.EXCH.64 URZ, [UR4+0xe0], UR6 ;  /* 0x0000e00604ff75b2 */ /* 0x0048a20008000100 */
[----:B------:R4:W3:Y:S01]  /*0d70*/  SYNCS.EXCH.64 URZ, [UR4+0xf0], UR6 ;  /* 0x0000f00604ff75b2 */ /* 0x0008e20008000100 */
[----:B------:R4:W1:Y:S01]  /*0d80*/  SYNCS.EXCH.64 URZ, [UR4+0xe8], UR6 ;  /* 0x0000e80604ff75b2 */ /* 0x0008620008000100 */
[----:B------:R4:W1:Y:S02]  /*0d90*/  SYNCS.EXCH.64 URZ, [UR4+0xf8], UR6 ;  /* 0x0000f80604ff75b2 */ /* 0x0008640008000100 */
[----:B----4-:R-:W-:Y:S01]  /*0da0*/  NOP ;  /* 0x0000000000007918 */ /* 0x010fe20000000000 */
.L_x_14:
[----:B--23--:R-:W2:Y:S01]  /*0db0*/  S2UR UR7, SR_CgaCtaId ;  /* 0x00000000000779c3 */ /* 0x00cea20000008800 */
[----:B------:R-:W-:Y:S01]  /*0dc0*/  VOTEU.ALL UP0, P1 ;  /* 0x0000000000ff7886 */ /* 0x000fe20000800000 */
[----:B------:R-:W-:Y:S01]  /*0dd0*/  UMOV UR4, 0x20 ;  /* 0x0000002000047882 */ /* 0x000fe20000000000 */
[----:B------:R-:W-:Y:S01]  /*0de0*/  NOP ;  /* 0x0000000000007918 */ /* 0x000fe20000000000 */
[----:B-1----:R-:W-:Y:S01]  /*0df0*/  LOP3.LUT R3, R95, 0x1f, RZ, 0xc0, !PT ;  /* 0x0000001f5f037812 */ /* 0x002fe200078ec0ff */
[----:B------:R-:W-:Y:S01]  /*0e00*/  UISETP.NE.AND UP4, UPT, UR13, URZ, UPT ;  /* 0x000000ff0d00728c */ /* 0x000fe2000bf85270 */
[----:B------:R-:W-:Y:S01]  /*0e10*/  @!UP0 UMOV UR6, 0x400 ;  /* 0x0000040000068882 */ /* 0x000fe20000000000 */
[----:B------:R-:W-:-:S04]  /*0e20*/  @!UP0 UIADD3 UR4, UPT, UPT, -UR4, 0x100000, URZ ;  /* 0x0010000004048890 */ /* 0x000fc8000fffe1ff */
[----:B------:R-:W-:Y:S02]  /*0e30*/  @!UP0 USHF.L.U32 UR5, UR4, 0xb, URZ ;  /* 0x0000000b04058899 */ /* 0x000fe400080006ff */
[----:B------:R-:W-:Y:S02]  /*0e40*/  @!UP0 USHF.L.U32 UR4, UR4, 0x1, URZ ;  /* 0x0000000104048899 */ /* 0x000fe400080006ff */
[----:B--2---:R-:W-:Y:S01]  /*0e50*/  @!UP0 ULEA UR6, UR7, UR6, 0x18 ;  /* 0x0000000607068291 */ /* 0x004fe2000f8ec0ff */
[----:B------:R-:W1:Y:S01]  /*0e60*/  LDCU UR7, c[0x0][0x36c] ;  /* 0x00006d80ff0777ac */ /* 0x000e620008000800 */
[----:B------:R-:W-:Y:S01]  /*0e70*/  VOTEU.ALL UP0, P1 ;  /* 0x0000000000ff7886 */ /* 0x000fe20000800000 */
[----:B------:R-:W2:Y:S09]  /*0e80*/  FENCE.VIEW.ASYNC.S ;  /* 0x00000000000073c6 */ /* 0x000eb20000000000 */
[----:B--2---:R2:W3:Y:S01]  /*0e90*/  @!UP0 SYNCS.EXCH.64 URZ, [UR6+0x100], UR4 ;  /* 0x0001000406ff85b2 */ /* 0x0044e20008000100 */
[----:B-1----:R-:W-:-:S09]  /*0ea0*/  UISETP.EQ.U32.AND UP5, UPT, UR7, 0x1, UPT ;  /* 0x000000010700788c */ /* 0x002fd2000bfa2070 */
[----:B--2---:R-:W-:Y:S05]  /*0eb0*/  BRA.U !UP5, `(.L_x_15) ;  /* 0x000000010d087547 */ /* 0x004fea000b800000 */
[----:B---3--:R-:W-:Y:S01]  /*0ec0*/  UCGABAR_ARV ;  /* 0x00000000000079c7 */ /* 0x008fe20008000000 */
[----:B------:R-:W-:Y:S05]  /*0ed0*/  BRA `(.L_x_16) ;  /* 0x0000000000047947 */ /* 0x000fea0003800000 */
.L_x_15:
[----:B---3--:R-:W-:Y:S01]  /*0ee0*/  NOP ;  /* 0x0000000000007918 */ /* 0x008fe20000000000 */
.L_x_16:
[----:B------:R-:W1:Y:S01]  /*0ef0*/  S2UR UR19, SR_CTAID.X ;  /* 0x00000000001379c3 */ /* 0x000e620000002500 */
[----:B------:R-:W-:-:S05]  /*0f00*/  CS2R.32 R83, SR_CgaSize ;  /* 0x0000000000537805 */ /* 0x000fca0000008a00 */
[----:B------:R-:W-:-:S05]  /*0f10*/  IMAD R83, R83, -0xa0, RZ ;  /* 0xffffff6053537824 */ /* 0x000fca00078e02ff */
[----:B------:R-:W-:-:S14]  /*0f20*/  R2UR UR5, R83 ;  /* 0x00000000530572ca */ /* 0x000fdc00000e0000 */
[----:B------:R-:W2:Y:S01]  /*0f30*/  LDCU UR5, c[0x0][UR5+0x2b0] ;  /* 0x00005600050577ac */ /* 0x000ea20008000800 */
[----:B------:R-:W-:-:S05]  /*0f40*/  CS2R.32 R83, SR_CgaSize ;  /* 0x0000000000537805 */ /* 0x000fca0000008a00 */
[----:B------:R-:W-:-:S05]  /*0f50*/  IMAD R83, R83, -0xa0, RZ ;  /* 0xffffff6053537824 */ /* 0x000fca00078e02ff */
[----:B------:R-:W-:-:S14]  /*0f60*/  R2UR UR4, R83 ;  /* 0x00000000530472ca */ /* 0x000fdc00000e0000 */
[----:B------:R-:W3:Y:S01]  /*0f70*/  LDCU UR4, c[0x0][UR4+0x2b4] ;  /* 0x00005680040477ac */ /* 0x000ee20008000800 */
[----:B------:R-:W4:Y:S01]  /*0f80*/  S2UR UR7, SR_CTAID.Y ;  /* 0x00000000000779c3 */ /* 0x000f220000002600 */
[----:B------:R-:W-:-:S05]  /*0f90*/  CS2R.32 R83, SR_CgaSize ;  /* 0x0000000000537805 */ /* 0x000fca0000008a00 */
[----:B------:R-:W-:-:S05]  /*0fa0*/  IMAD R83, R83, -0xa0, RZ ;  /* 0xffffff6053537824 */ /* 0x000fca00078e02ff */
[----:B------:R-:W-:-:S14]  /*0fb0*/  R2UR UR8, R83 ;  /* 0x00000000530872ca */ /* 0x000fdc00000e0000 */
[----:B------:R-:W3:Y:S01]  /*0fc0*/  LDCU UR8, c[0x0][UR8+0x2a0] ;  /* 0x00005400080877ac */ /* 0x000ee20008000800 */
[----:B------:R-:W-:-:S05]  /*0fd0*/  CS2R.32 R83, SR_CgaSize ;  /* 0x0000000000537805 */ /* 0x000fca0000008a00 */
[----:B------:R-:W-:-:S05]  /*0fe0*/  IMAD R83, R83, -0xa0, RZ ;  /* 0xffffff6053537824 */ /* 0x000fca00078e02ff */
[----:B------:R-:W-:-:S14]  /*0ff0*/  R2UR UR9, R83 ;  /* 0x00000000530972ca */ /* 0x000fdc00000e0000 */
[----:B------:R-:W3:Y:S01]  /*1000*/  LDCU UR9, c[0x0][UR9+0x2a4] ;  /* 0x00005480090977ac */ /* 0x000ee20008000800 */
[----:B------:R-:W3:Y:S01]  /*1010*/  S2UR UR10, SR_CgaCtaId ;  /* 0x00000000000a79c3 */ /* 0x000ee20000008800 */
[----:B------:R-:W-:Y:S01]  /*1020*/  UISETP.GT.U32.AND UP0, UPT, UR47, 0xffff, UPT ;  /* 0x0000ffff2f00788c */ /* 0x000fe2000bf04070 */
[----:B------:R-:W3:Y:S01]  /*1030*/  LDCU UR18, c[0x0][0xb24] ;  /* 0x00016480ff1277ac */ /* 0x000ee20008000800 */
[----:B------:R-:W-:Y:S01]  /*1040*/  UMOV UR27, 0x5 ;  /* 0x00000005001b7882 */ /* 0x000fe20000000000 */
[----:B-1----:R-:W-:-:S04]  /*1050*/  I2FP.F32.U32 R2, UR19 ;  /* 0x0000001300027c45 */ /* 0x002fc80008201000 */
[----:B------:R-:W1:Y:S01]  /*1060*/  S2UR UR36, SR_CTAID.Z ;  /* 0x00000000002479c3 */ /* 0x000e620000002700 */
[----:B------:R-:W1:Y:S01]  /*1070*/  LDCU UR45, c[0x0][0xb24] ;  /* 0x00016480ff2d77ac */ /* 0x000e620008000800 */
[----:B--2---:R-:W-:Y:S01]  /*1080*/  FMUL R2, R2, UR5 ;  /* 0x0000000502027c20 */ /* 0x004fe20008400000 */
[----:B------:R-:W-:Y:S01]  /*1090*/  USEL UR5, UR47, 0xffff, !UP0 ;  /* 0x0000ffff2f057887 */ /* 0x000fe2000c000000 */
[----:B----4-:R-:W-:Y:S01]  /*10a0*/  I2FP.F32.U32 R0, UR7 ;  /* 0x0000000700007c45 */ /* 0x010fe20008201000 */
[----:B------:R-:W2:Y:S03]  /*10b0*/  LDCU UR26, c[0x0][0xb30] ;  /* 0x00016600ff1a77ac */ /* 0x000ea60008000800 */
[----:B------:R-:W4:Y:S01]  /*10c0*/  F2I.U32.TRUNC.NTZ R2, R2 ;  /* 0x0000000200027305 */ /* 0x000f22000020f000 */
[----:B---3--:R-:W-:Y:S01]  /*10d0*/  FMUL R0, R0, UR4 ;  /* 0x0000000400007c20 */ /* 0x008fe20008400000 */
[----:B------:R-:W-:-:S02]  /*10e0*/  ULOP3.LUT UR24, UR5, 0xffff, URZ, 0xc0, !UPT ;  /* 0x0000ffff05187892 */ /* 0x000fc4000f8ec0ff */
[----:B------:R-:W-:Y:S02]  /*10f0*/  USHF.L.U32 UR28, UR10, 0xa, URZ ;  /* 0x0000000a0a1c7899 */ /* 0x000fe400080006ff */
[----:B------:R-:W-:Y:S02]  /*1100*/  UISETP.GE.AND UP2, UPT, UR18, 0x1, UPT ;  /* 0x000000011200788c */ /* 0x000fe4000bf46270 */
[----:B------:R-:W3:Y:S01]  /*1110*/  F2I.U32.TRUNC.NTZ R0, R0 ;  /* 0x0000000000007305 */ /* 0x000ee2000020f000 */
[----:B------:R-:W-:Y:S01]  /*1120*/  UMOV UR32, UR7 ;  /* 0x0000000700207c82 */ /* 0x000fe20008000000 */
[----:B------:R-:W-:Y:S01]  /*1130*/  UMOV UR20, UR19 ;  /* 0x0000001300147c82 */ /* 0x000fe20008000000 */
[----:B----4-:R-:W-:Y:S02]  /*1140*/  R2UR UR4, R2 ;  /* 0x00000000020472ca */ /* 0x010fe400000e0000 */
[----:B------:R-:W-:Y:S02]  /*1150*/  PRMT R2, RZ, 0x7610, R2 ;  /* 0x00007610ff027816 */ /* 0x000fe40000000002 */
[----:B---3--:R-:W-:-:S02]  /*1160*/  R2UR UR6, R0 ;  /* 0x00000000000672ca */ /* 0x008fc400000e0000 */
[----:B------:R-:W-:-:S07]  /*1170*/  PRMT R0, RZ, 0x7610, R0 ;  /* 0x00007610ff007816 */ /* 0x000fce0000000000 */
[----:B------:R-:W-:-:S04]  /*1180*/  UIADD3 UR5, UPT, UPT, -UR4, URZ, URZ ;  /* 0x000000ff04057290 */ /* 0x000fc8000fffe1ff */
[----:B------:R-:W-:Y:S02]  /*1190*/  UIMAD UR5, UR8, UR5, UR19 ;  /* 0x00000005080572a4 */ /* 0x000fe4000f8e0213 */
[----:B------:R-:W-:-:S04]  /*11a0*/  UIADD3 UR4, UPT, UPT, -UR6, URZ, URZ ;  /* 0x000000ff06047290 */ /* 0x000fc8000fffe1ff */
[----:B------:R-:W-:Y:S01]  /*11b0*/  IMAD.U32 R83, RZ, RZ, UR5 ;  /* 0x00000005ff537e24 */ /* 0x000fe2000f8e00ff */
[----:B------:R-:W-:-:S06]  /*11c0*/  UIMAD UR4, UR9, UR4, UR7 ;  /* 0x00000004090472a4 */ /* 0x000fcc000f8e0207 */
[----:B------:R-:W-:Y:S01]  /*11d0*/  IMAD.U32 R82, RZ, RZ, UR4 ;  /* 0x00000004ff527e24 */ /* 0x000fe2000f8e00ff */
[----:B-12---:R-:W-:Y:S06]  /*11e0*/  BRA.U UP4, `(.L_x_17) ;  /* 0x0000000104447547 */ /* 0x006fec000b800000 */
[----:B------:R-:W-:Y:S02]  /*11f0*/  R2UR UR4, R83 ;  /* 0x00000000530472ca */ /* 0x000fe400000e0000 */
[----:B------:R-:W-:-:S11]  /*1200*/  R2UR UR8, R82 ;  /* 0x00000000520872ca */ /* 0x000fd600000e0000 */
[----:B------:R-:W-:Y:S02]  /*1210*/  UISETP.GT.U32.AND UP0, UPT, UR4, 0x1, UPT ;  /* 0x000000010400788c */ /* 0x000fe4000bf04070 */
[----:B------:R-:W-:Y:S02]  /*1220*/  ULOP3.LUT UR4, UR4, 0xfffffffe, URZ, 0xc0, !UPT ;  /* 0xfffffffe04047892 */ /* 0x000fe4000f8ec0ff */
[----:B------:R-:W-:Y:S02]  /*1230*/  UISETP.NE.AND UP1, UPT, UR8, URZ, UP0 ;  /* 0x000000ff0800728c */ /* 0x000fe40008725270 */
[----:B------:R-:W-:Y:S02]  /*1240*/  UISETP.NE.AND UP0, UPT, UR8, 0x1, UP0 ;  /* 0x000000010800788c */ /* 0x000fe40008705270 */
[----:B------:R-:W-:Y:S02]  /*1250*/  USEL UR7, URZ, 0x1, UP1 ;  /* 0x00000001ff077887 */ /* 0x000fe40008800000 */
[----:B------:R-:W-:-:S02]  /*1260*/  USEL UR6, URZ, 0x4, UP0 ;  /* 0x00000004ff067887 */ /* 0x000fc40008000000 */
[----:B------:R-:W-:Y:S02]  /*1270*/  USEL UR5, URZ, 0x2, UP1 ;  /* 0x00000002ff057887 */ /* 0x000fe40008800000 */
[----:B------:R-:W-:Y:S02]  /*1280*/  ULEA UR4, UR8, UR4, 0x1 ;  /* 0x0000000408047291 */ /* 0x000fe4000f8e08ff */
[----:B------:R-:W-:Y:S02]  /*1290*/  USEL UR8, URZ, 0x8, UP0 ;  /* 0x00000008ff087887 */ /* 0x000fe40008000000 */
[----:B------:R-:W-:-:S03]  /*12a0*/  UIADD3 UR5, UPT, UPT, UR5, UR6, UR7 ;  /* 0x0000000605057290 */ /* 0x000fc6000fffe007 */
[----:B------:R-:W-:Y:S01]  /*12b0*/  UMOV UR6, 0x3 ;  /* 0x0000000300067882 */ /* 0x000fe20000000000 */
[----:B------:R-:W-:Y:S02]  /*12c0*/  UIADD3 UR5, UPT, UPT, UR5, UR8, URZ ;  /* 0x0000000805057290 */ /* 0x000fe4000fffe0ff */
[----:B------:R-:W-:-:S04]  /*12d0*/  USHF.L.U32 UR4, UR6, UR4, URZ ;  /* 0x0000000406047299 */ /* 0x000fc800080006ff */
[----:B------:R-:W-:Y:S02]  /*12e0*/  IMAD.U32 R2, RZ, RZ, UR5 ;  /* 0x00000005ff027e24 */ /* 0x000fe4000f8e00ff */
[----:B------:R-:W-:Y:S02]  /*12f0*/  IMAD.U32 R0, RZ, RZ, UR4 ;  /* 0x00000004ff007e24 */ /* 0x000fe4000f8e00ff */
.L_x_17:
[----:B------:R-:W-:Y:S05]  /*1300*/  BRA.U !UP2, `(.L_x_18) ;  /* 0x000000010ad07547 */ /* 0x000fea000b800000 */
[----:B------:R-:W1:Y:S01]  /*1310*/  LDCU.128 UR20, c[0x0][0xb10] ;  /* 0x00016200ff1477ac */ /* 0x000e620008000c00 */
[----:B------:R-:W2:Y:S01]  /*1320*/  LDCU UR12, c[0x0][0x370] ;  /* 0x00006e00ff0c77ac */ /* 0x000ea20008000800 */
[----:B------:R-:W3:Y:S01]  /*1330*/  LDCU UR5, c[0x0][0x374] ;  /* 0x00006e80ff0577ac */ /* 0x000ee20008000800 */
[----:B------:R-:W4:Y:S01]  /*1340*/  LDCU UR25, c[0x0][0xb0c] ;  /* 0x00016180ff1977ac */ /* 0x000f220008000800 */
[----:B------:R-:W4:Y:S01]  /*1350*/  LDCU UR4, c[0x0][0xb20] ;  /* 0x00016400ff0477ac */ /* 0x000f220008000800 */
[----:B------:R-:W4:Y:S01]  /*1360*/  LDCU.64 UR16, c[0x0][0xb28] ;  /* 0x00016500ff1077ac */ /* 0x000f220008000a00 */
[----:B-1----:R-:W-:Y:S02]  /*1370*/  UISETP.NE.AND UP0, UPT, UR22, 0x1, UPT ;  /* 0x000000011600788c */ /* 0x002fe4000bf05270 */
[----:B---3--:R-:W-:Y:S02]  /*1380*/  UIMAD.WIDE.U32 UR6, UR5, UR23, URZ ;  /* 0x00000017050672a5 */ /* 0x008fe4000f8e00ff */
[----:B--2---:R-:W-:-:S02]  /*1390*/  UIMAD.WIDE.U32 UR8, UR12, UR20, URZ ;  /* 0x000000140c0872a5 */ /* 0x004fc4000f8e00ff */
[----:B----4-:R-:W-:Y:S02]  /*13a0*/  UISETP.NE.AND UP1, UPT, UR25, 0x1, UPT ;  /* 0x000000011900788c */ /* 0x010fe4000bf25270 */
[----:B------:R-:W-:Y:S01]  /*13b0*/  UISETP.NE.AND UP2, UPT, UR18, 0x1, UPT ;  /* 0x000000011200788c */ /* 0x000fe2000bf45270 */
[----:B------:R-:W-:Y:S02]  /*13c0*/  UMOV UR6, UR7 ;  /* 0x0000000700067c82 */ /* 0x000fe40008000000 */
[----:B------:R-:W-:Y:S01]  /*13d0*/  UMOV UR8, UR9 ;  /* 0x0000000900087c82 */ /* 0x000fe20008000000 */
[----:B------:R-:W-:Y:S02]  /*13e0*/  @UP0 USHF.R.U32.HI UR5, URZ, UR4, UR6 ;  /* 0x00000004ff050299 */ /* 0x000fe40008011606 */
[----:B------:R-:W-:Y:S02]  /*13f0*/  UIMAD.WIDE.U32 UR14, UR32, UR23, URZ ;  /* 0x00000017200e72a5 */ /* 0x000fe4000f8e00ff */
[----:B------:R-:W-:-:S02]  /*1400*/  UIMAD.WIDE.U32 UR6, UR5, UR16, URZ ;  /* 0x00000010050672a5 */ /* 0x000fc4000f8e00ff */
[----:B------:R-:W-:Y:S02]  /*1410*/  @UP1 USHF.R.U32.HI UR12, URZ, UR21, UR8 ;  /* 0x00000015ff0c1299 */ /* 0x000fe40008011608 */
[----:B------:R-:W-:Y:S02]  /*1420*/  UIMAD.WIDE.U32 UR10, UR19, UR20, URZ ;  /* 0x00000014130a72a5 */ /* 0x000fe4000f8e00ff */
[----:B------:R-:W-:Y:S01]  /*1430*/  UIMAD.WIDE.U32 UR8, UR12, UR16, URZ ;  /* 0x000000100c0872a5 */ /* 0x000fe2000f8e00ff */
[----:B------:R-:W-:Y:S01]  /*1440*/  UMOV UR14, UR15 ;  /* 0x0000000f000e7c82 */ /* 0x000fe20008000000 */
[----:B------:R-:W-:Y:S01]  /*1450*/  UMOV UR6, UR7 ;  /* 0x0000000700067c82 */ /* 0x000fe20008000000 */
[----:B------:R-:W-:Y:S02]  /*1460*/  USHF.R.U32.HI UR14, URZ, UR4, UR14 ;  /* 0x00000004ff0e7299 */ /* 0x000fe4000801160e */
[----:B------:R-:W-:Y:S01]  /*1470*/  @UP2 USHF.R.U32.HI UR5, URZ, UR17, UR6 ;  /* 0x00000011ff052299 */ /* 0x000fe20008011606 */
[----:B------:R-:W-:-:S02]  /*1480*/  UMOV UR10, UR11 ;  /* 0x0000000b000a7c82 */ /* 0x000fc40008000000 */
[----:B------:R-:W-:Y:S01]  /*1490*/  UMOV UR6, UR9 ;  /* 0x0000000900067c82 */ /* 0x000fe20008000000 */
[----:B------:R-:W-:Y:S02]  /*14a0*/  USHF.R.U32.HI UR10, URZ, UR21, UR10 ;  /* 0x00000015ff0a7299 */ /* 0x000fe4000801160a */
[----:B------:R-:W-:Y:S02]  /*14b0*/  @UP2 USHF.R.U32.HI UR12, URZ, UR17, UR6 ;  /* 0x00000011ff0c2299 */ /* 0x000fe40008011606 */
[----:B------:R-:W-:Y:S02]  /*14c0*/  USEL UR4, UR32, UR14, !UP0 ;  /* 0x0000000e20047287 */ /* 0x000fe4000c000000 */
[----:B------:R-:W-:Y:S02]  /*14d0*/  UIMAD UR6, UR5, UR18, URZ ;  /* 0x00000012050672a4 */ /* 0x000fe4000f8e02ff */
[----:B------:R-:W-:Y:S02]  /*14e0*/  USEL UR5, UR19, UR10, !UP1 ;  /* 0x0000000a13057287 */ /* 0x000fe4000c800000 */
[----:B------:R-:W-:-:S02]  /*14f0*/  UIMAD UR8, UR12, UR18, URZ ;  /* 0x000000120c0872a4 */ /* 0x000fc4000f8e02ff */
[----:B------:R-:W-:Y:S02]  /*1500*/  UISETP.GE.AND UP0, UPT, UR4, UR6, UPT ;  /* 0x000000060400728c */ /* 0x000fe4000bf06270 */
[----:B------:R-:W-:Y:S02]  /*1510*/  UIMAD.WIDE.U32 UR6, UR4, UR16, URZ ;  /* 0x00000010040672a5 */ /* 0x000fe4000f8e00ff */
[----:B------:R-:W-:Y:S02]  /*1520*/  UISETP.GE.OR UP0, UPT, UR5, UR8, UP0 ;  /* 0x000000080500728c */ /* 0x000fe40008706670 */
[----:B------:R-:W-:Y:S02]  /*1530*/  UIMAD.WIDE.U32 UR8, UR5, UR16, URZ ;  /* 0x00000010050872a5 */ /* 0x000fe4000f8e00ff */
[----:B------:R-:W-:Y:S02]  /*1540*/  USHF.R.U32.HI UR7, URZ, UR17, UR7 ;  /* 0x00000011ff077299 */ /* 0x000fe40008011607 */
[----:B------:R-:W-:-:S02]  /*1550*/  UIADD3 UR10, UPT, UPT, -UR4, URZ, URZ ;  /* 0x000000ff040a7290 */ /* 0x000fc4000fffe1ff */
[----:B------:R-:W-:Y:S02]  /*1560*/  USEL UR7, UR4, UR7, !UP2 ;  /* 0x0000000704077287 */ /* 0x000fe4000d000000 */
[----:B------:R-:W-:Y:S01]  /*1570*/  UIADD3 UR20, UPT, UPT, -UR5, URZ, URZ ;  /* 0x000000ff05147290 */ /* 0x000fe2000fffe1ff */
[----:B------:R-:W-:Y:S01]  /*1580*/  @!UP0 UMOV UR6, UR9 ;  /* 0x0000000900068c82 */ /* 0x000fe20008000000 */
[----:B------:R-:W-:Y:S02]  /*1590*/  UIADD3 UR8, UPT, UPT, -UR7, URZ, URZ ;  /* 0x000000ff07087290 */ /* 0x000fe4000fffe1ff */
[----:B------:R-:W-:Y:S02]  /*15a0*/  @!UP0 USHF.R.U32.HI UR6, URZ, UR17, UR6 ;  /* 0x00000011ff068299 */ /* 0x000fe40008011606 */
[----:B------:R-:W-:Y:S02]  /*15b0*/  UIMAD UR8, UR18, UR8, UR4 ;  /* 0x00000008120872a4 */ /* 0x000fe4000f8e0204 */
[----:B------:R-:W-:-:S02]  /*15c0*/  @!UP0 USEL UR6, UR5, UR6, !UP2 ;  /* 0x0000000605068287 */ /* 0x000fc4000d000000 */
[----:B------:R-:W-:Y:S02]  /*15d0*/  UIMAD UR32, UR22, UR10, UR32 ;  /* 0x0000000a162072a4 */ /* 0x000fe4000f8e0220 */
[----:B------:R-:W-:Y:S02]  /*15e0*/  @!UP0 UIADD3 UR7, UPT, UPT, UR7, -UR6, URZ ;  /* 0x8000000607078290 */ /* 0x000fe4000fffe0ff */
[----:B------:R-:W-:Y:S02]  /*15f0*/  @!UP0 UIMAD UR6, UR8, UR12, UR6 ;  /* 0x0000000c080682a4 */ /* 0x000fe4000f8e0206 */
[----:B------:R-:W-:Y:S02]  /*1600*/  @!UP0 UIMAD UR4, UR7, UR18, UR5 ;  /* 0x00000012070482a4 */ /* 0x000fe4000f8e0205 */
[----:B------:R-:W-:Y:S02]  /*1610*/  UIMAD UR20, UR25, UR20, UR19 ;  /* 0x00000014191472a4 */ /* 0x000fe4000f8e0213 */
[----:B------:R-:W-:Y:S01]  /*1620*/  UIMAD UR32, UR4, UR22, UR32 ;  /* 0x00000016042072a4 */ /* 0x000fe2000f8e0220 */
[----:B------:R-:W-:-:S02]  /*1630*/  @!UP0 UMOV UR5, UR6 ;  /* 0x0000000600058c82 */ /* 0x000fc40008000000 */
[----:B------:R-:W-:-:S12]  /*1640*/  UIMAD UR20, UR5, UR25, UR20 ;  /* 0x00000019051472a4 */ /* 0x000fd8000f8e0214 */
.L_x_18:
[----:B------:R-:W-:Y:S02]  /*1650*/  UISETP.NE.AND UP1, UPT, UR26, 0x1, UPT ;  /* 0x000000011a00788c */ /* 0x000fe4000bf25270 */
[----:B------:R-:W-:Y:S02]  /*1660*/  UISETP.NE.AND UP0, UPT, UR13, 0x2, UPT ;  /* 0x000000020d00788c */ /* 0x000fe4000bf05270 */
[----:B------:R-:W-:Y:S02]  /*1670*/  ULOP3.LUT UR28, UR28, 0x800, URZ, 0xc0, !UPT ;  /* 0x000008001c1c7892 */ /* 0x000fe4000f8ec0ff */
[----:B------:R-:W-:-:S03]  /*1680*/  USHF.L.U32 UR24, UR27, UR24, URZ ;  /* 0x000000181b187299 */ /* 0x000fc600080006ff */
[----:B------:R-:W-:Y:S09]  /*1690*/  BRA.U UP1, `(.L_x_19) ;  /* 0x0000000101447547 */ /* 0x000ff2000b800000 */
[----:B------:R-:W1:Y:S01]  /*16a0*/  LDCU.128 UR8, c[0x0][0xb10] ;  /* 0x00016200ff0877ac */ /* 0x000e620008000c00 */
[----:B------:R-:W2:Y:S01]  /*16b0*/  LDCU UR12, c[0x0][0xb0c] ;  /* 0x00016180ff0c77ac */ /* 0x000ea20008000800 */
[----:B------:R-:W3:Y:S01]  /*16c0*/  LDCU UR14, c[0x0][0xb20] ;  /* 0x00016400ff0e77ac */ /* 0x000ee20008000800 */
[----:B-1----:R-:W-:Y:S02]  /*16d0*/  UIMAD.WIDE.U32 UR6, UR20, UR8, URZ ;  /* 0x00000008140672a5 */ /* 0x002fe4000f8e00ff */
[----:B------:R-:W-:Y:S02]  /*16e0*/  UIMAD.WIDE.U32 UR4, UR32, UR11, URZ ;  /* 0x0000000b200472a5 */ /* 0x000fe4000f8e00ff */
[----:B--2---:R-:W-:Y:S02]  /*16f0*/  UISETP.NE.AND UP2, UPT, UR12, 0x1, UPT ;  /* 0x000000010c00788c */ /* 0x004fe4000bf45270 */
[----:B------:R-:W-:Y:S01]  /*1700*/  UISETP.NE.AND UP1, UPT, UR10, 0x1, UPT ;  /* 0x000000010a00788c */ /* 0x000fe2000bf25270 */
[----:B------:R-:W-:-:S02]  /*1710*/  UMOV UR6, UR7 ;  /* 0x0000000700067c82 */ /* 0x000fc40008000000 */
[----:B------:R-:W-:Y:S01]  /*1720*/  UMOV UR4, UR5 ;  /* 0x0000000500047c82 */ /* 0x000fe20008000000 */
[----:B------:R-:W-:Y:S02]  /*1730*/  USHF.R.U32.HI UR6, URZ, UR9, UR6 ;  /* 0x00000009ff067299 */ /* 0x000fe40008011606 */
[----:B---3--:R-:W-:Y:S02]  /*1740*/  USHF.R.U32.HI UR4, URZ, UR14, UR4 ;  /* 0x0000000eff047299 */ /* 0x008fe40008011604 */
[----:B------:R-:W-:Y:S02]  /*1750*/  USEL UR5, UR20, UR6, !UP2 ;  /* 0x0000000614057287 */ /* 0x000fe4000d000000 */
[----:B------:R-:W-:-:S04]  /*1760*/  USEL UR4, UR32, UR4, !UP1 ;  /* 0x0000000420047287 */ /* 0x000fc8000c800000 */
[----:B------:R-:W-:Y:S02]  /*1770*/  UIADD3 UR6, UPT, UPT, -UR4, UR5, URZ ;  /* 0x0000000504067290 */ /* 0x000fe4000fffe1ff */
[----:B------:R-:W-:Y:S02]  /*1780*/  UIADD3 UR4, UPT, UPT, UR4, -UR5, URZ ;  /* 0x8000000504047290 */ /* 0x000fe4000fffe0ff */
[----:B------:R-:W-:Y:S02]  /*1790*/  UIMAD UR32, UR6, UR10, UR32 ;  /* 0x0000000a062072a4 */ /* 0x000fe4000f8e0220 */
[----:B------:R-:W-:-:S12]  /*17a0*/  UIMAD UR20, UR4, UR12, UR20 ;  /* 0x0000000c041472a4 */ /* 0x000fd8000f8e0214 */
.L_x_19:
[----:B------:R-:W-:Y:S05]  /*17b0*/  BRA.U !UP5, `(.L_x_20) ;  /* 0x000000010d0c7547 */ /* 0x000fea000b800000 */
[----:B------:R-:W-:Y:S01]  /*17c0*/  UCGABAR_WAIT ;  /* 0x0000000000007dc7 */ /* 0x000fe20008000000 */
[----:B------:R-:W-:Y:S01]  /*17d0*/  CCTL.IVALL ;  /* 0x00000000ff00798f */ /* 0x000fe20002000000 */
[----:B------:R-:W-:Y:S05]  /*17e0*/  BRA `(.L_x_21) ;  /* 0x0000000000047947 */ /* 0x000fea0003800000 */
.L_x_20:
[----:B------:R-:W-:Y:S06]  /*17f0*/  BAR.SYNC.DEFER_BLOCKING 0x0 ;  /* 0x0000000000007b1d */ /* 0x000fec0000010000 */
.L_x_21:
[----:B------:R-:W-:Y:S05]  /*1800*/  BRA.U UP0, `(.L_x_22) ;  /* 0x0000001100cc7547 */ /* 0x000fea000b800000 */
[----:B------:R-:W1:Y:S01]  /*1810*/  LDCU UR6, c[0x0][0x38c] ;  /* 0x00007180ff0677ac */ /* 0x000e620008000800 */
[----:B------:R-:W2:Y:S01]  /*1820*/  S2UR UR9, SR_CgaCtaId ;  /* 0x00000000000979c3 */ /* 0x000ea20000008800 */
[----:B------:R-:W-:Y:S01]  /*1830*/  PLOP3.LUT P1, PT, PT, PT, UP3, 0x80, 0x8 ;  /* 0x000000000008781c */ /* 0x000fe20003f2f038 */
[----:B------:R-:W-:Y:S01]  /*1840*/  IMAD.MOV.U32 R12, RZ, RZ, 0x1 ;  /* 0x00000001ff0c7424 */ /* 0x000fe200078e00ff */
[----:B------:R-:W-:Y:S01]  /*1850*/  UMOV UR8, 0x400 ;  /* 0x0000040000087882 */ /* 0x000fe20000000000 */
[----:B------:R-:W-:Y:S01]  /*1860*/  UISETP.NE.AND UP1, UPT, UR13, URZ, UPT ;  /* 0x000000ff0d00728c */ /* 0x000fe2000bf25270 */
[----:B------:R-:W-:Y:S01]  /*1870*/  ISETP.NE.AND P2, PT, R3, RZ, P3 ;  /* 0x000000ff0300720c */ /* 0x000fe20001f45270 */
[----:B------:R-:W-:Y:S01]  /*1880*/  USHF.L.U32 UR7, UR19, 0x6, URZ ;  /* 0x0000000613077899 */ /* 0x000fe200080006ff */
[----:B------:R-:W-:Y:S01]  /*1890*/  PLOP3.LUT P1, PT, P1, PT, PT, 0x8, 0x80 ;  /* 0x000000000080781c */ /* 0x000fe20000f2e170 */
[----:B------:R-:W-:Y:S01]  /*18a0*/  USHF.L.U32 UR46, UR19, 0x7, URZ ;  /* 0x00000007132e7899 */ /* 0x000fe200080006ff */
[----:B------:R-:W-:Y:S01]  /*18b0*/  CS2R R10, SRZ ;  /* 0x00000000000a7805 */ /* 0x000fe2000001ff00 */
[----:B------:R-:W-:Y:S01]  /*18c0*/  IMAD.MOV.U32 R9, RZ, RZ, RZ ;  /* 0x000000ffff097224 */ /* 0x000fe200078e00ff */
[----:B------:R-:W3:Y:S01]  /*18d0*/  LDCU UR39, c[0x0][0x370] ;  /* 0x00006e00ff2777ac */ /* 0x000ee20008000800 */
[----:B------:R-:W-:Y:S01]  /*18e0*/  IMAD.MOV.U32 R8, RZ, RZ, 0x1 ;  /* 0x00000001ff087424 */ /* 0x000fe200078e00ff */
[----:B------:R-:W4:Y:S01]  /*18f0*/  LDCU.64 UR26, c[0x0][0x348] ;  /* 0x00006900ff1a77ac */ /* 0x000f220008000a00 */
[----:B-1----:R-:W-:-:S02]  /*1900*/  UIADD3 UR5, UPT, UPT, UR6, 0x3f, URZ ;  /* 0x0000003f06057890 */ /* 0x002fc4000fffe0ff */
[----:B------:R-:W-:Y:S02]  /*1910*/  UIADD3 UR47, UPT, UPT, UR6, 0x7e, URZ ;  /* 0x0000007e062f7890 */ /* 0x000fe4000fffe0ff */
[----:B------:R-:W-:Y:S02]  /*1920*/  USHF.R.S32.HI UR4, URZ, 0x1f, UR5 ;  /* 0x0000001fff047899 */ /* 0x000fe40008011405 */
[----:B--2---:R-:W-:Y:S02]  /*1930*/  ULEA UR13, UR9, UR8, 0x18 ;  /* 0x00000008090d7291 */ /* 0x004fe4000f8ec0ff */
[----:B------:R-:W-:Y:S02]  /*1940*/  ULEA.HI UR4, UR4, UR5, URZ, 0x6 ;  /* 0x0000000504047291 */ /* 0x000fe4000f8f30ff */
[----:B------:R-:W-:Y:S02]  /*1950*/  ULOP3.LUT UR5, UR7, 0x40, URZ, 0xc0, !UPT ;  /* 0x0000004007057892 */ /* 0x000fe4000f8ec0ff */
[----:B------:R-:W-:-:S02]  /*1960*/  USHF.R.S32.HI UR41, URZ, 0x6, UR4 ;  /* 0x00000006ff297899 */ /* 0x000fc40008011404 */
[----:B------:R-:W-:Y:S02]  /*1970*/  UIADD3 UR4, UPT, UPT, UR6, -0x1, URZ ;  /* 0xffffffff06047890 */ /* 0x000fe4000fffe0ff */
[----:B------:R-:W-:Y:S02]  /*1980*/  UISETP.LT.U32.AND UP0, UPT, UR41, 0x3, UPT ;  /* 0x000000032900788c */ /* 0x000fe4000bf01070 */
[----:B------:R-:W-:Y:S02]  /*1990*/  UISETP.GE.U32.AND UP2, UPT, UR4, -0x7f, UPT ;  /* 0xffffff810400788c */ /* 0x000fe4000bf46070 */
[----:B------:R-:W-:Y:S02]  /*19a0*/  USEL UR40, UR41, 0x3, UP0 ;  /* 0x0000000329287887 */ /* 0x000fe40008000000 */
[----:B------:R-:W-:Y:S02]  /*19b0*/  ULEA UR30, UR28, UR13, 0x1 ;  /* 0x0000000d1c1e7291 */ /* 0x000fe4000f8e08ff */
[----:B------:R-:W-:Y:S01]  /*19c0*/  UIADD3 UR4, UPT, UPT, UR40, -0x1, URZ ;  /* 0xffffffff28047890 */ /* 0x000fe2000fffe0ff */
[----:B------:R-:W1:Y:S04]  /*19d0*/  LDCU UR38, c[0x0][0x374] ;  /* 0x00006e80ff2677ac */ /* 0x000e680008000800 */
[----:B------:R-:W-:-:S02]  /*19e0*/  @UP2 UIADD3 UR4, UPT, UPT, UR40, URZ, URZ ;  /* 0x000000ff28042290 */ /* 0x000fc4000fffe0ff */
[----:B------:R-:W-:Y:S02]  /*19f0*/  ULOP3.LUT UR46, UR46, 0x80, URZ, 0xc0, !UPT ;  /* 0x000000802e2e7892 */ /* 0x000fe4000f8ec0ff */
[----:B------:R-:W-:Y:S02]  /*1a00*/  USEL UR21, UR53, 0x2, UP1 ;  /* 0x0000000235157887 */ /* 0x000fe40008800000 */
[----:B------:R-:W-:Y:S02]  /*1a10*/  ULEA.HI UR44, UR28, UR5, URZ, 0x1a ;  /* 0x000000051c2c7291 */ /* 0x000fe4000f8fd0ff */
[----:B------:R-:W-:Y:S02]  /*1a20*/  UIADD3 UR30, UPT, UPT, UR30, 0x8400, URZ ;  /* 0x000084001e1e7890 */ /* 0x000fe4000fffe0ff */
[----:B------:R-:W-:Y:S02]  /*1a30*/  UIADD3 UR43, UPT, UPT, UR41, -UR40, URZ ;  /* 0x80000028292b7290 */ /* 0x000fe4000fffe0ff */
[----:B------:R-:W-:-:S02]  /*1a40*/  UIADD3 UR29, UPT, UPT, UR4, 0x1, URZ ;  /* 0x00000001041d7890 */ /* 0x000fc4000fffe0ff */
[----:B------:R-:W-:Y:S01]  /*1a50*/  UIADD3 UR42, UPT, UPT, -UR4, URZ, URZ ;  /* 0x000000ff042a7290 */ /* 0x000fe2000fffe1ff */
[----:B-1-34-:R-:W-:-:S11]  /*1a60*/  UMOV UR6, URZ ;  /* 0x000000ff00067c82 */ /* 0x01afd60008000000 */
.L_x_42:
[----:B-1----:R-:W1:Y:S02]  /*1a70*/  S2UR UR4, SR_CgaCtaId ;  /* 0x00000000000479c3 */ /* 0x002e640000008800 */
[----:B-1----:R-:W-:-:S09]  /*1a80*/  UISETP.NE.AND UP0, UPT, UR4, URZ, UPT ;  /* 0x000000ff0400728c */ /* 0x002fd2000bf05270 */
[----:B------:R-:W-:Y:S05]  /*1a90*/  BRA.U UP0, `(.L_x_23) ;  /* 0x0000000100287547 */ /* 0x000fea000b800000 */
[----:B------:R-:W-:Y:S02]  /*1aa0*/  LEA R0, R9, UR13, 0x3 ;  /* 0x0000000d09007c11 */ /* 0x000fe4000f8e18ff */
[----:B------:R-:W-:-:S04]  /*1ab0*/  SHF.L.U32 R3, R8, 0x1f, RZ ;  /* 0x0000001f08037819 */ /* 0x000fc800000006ff */
[----:B------:R-:W1:Y:S02]  /*1ac0*/  SYNCS.PHASECHK.TRANS64.TRYWAIT P0, [R0+URZ+0xf0], R3 ;  /* 0x0000f003000075a7 */ /* 0x000e6400080011ff */
[----:B-1----:R-:W-:Y:S05]  /*1ad0*/  @!P0 BRA `(.L_x_24) ;  /* 0x0000008000ac8947 */ /* 0x002fea0003800000 */
.L_x_148:
[----:B------:R2:W-:Y:S01]  /*1ae0*/  SYNCS.ARRIVE.TRANS64.A1T0 RZ, [R0+URZ+0xe0], RZ ;  /* 0x0000e0ff00ff79a7 */ /* 0x0005e200081000ff */
[----:B------:R-:W-:-:S05]  /*1af0*/  VIADD R9, R9, 0x1 ;  /* 0x0000000109097836 */ /* 0x000fca0000000000 */
[----:B------:R-:W-:-:S04]  /*1b00*/  ISETP.NE.AND P0, PT, R9, 0x2, PT ;  /* 0x000000020900780c */ /* 0x000fc80003f05270 */
[----:B-1----:R-:W-:Y:S02]  /*1b10*/  SEL R3, RZ, 0x1, P0 ;  /* 0x00000001ff037807 */ /* 0x002fe40000000000 */
[----:B------:R-:W-:Y:S02]  /*1b20*/  SEL R9, R9, RZ, P0 ;  /* 0x000000ff09097207 */ /* 0x000fe40000000000 */
[----:B------:R-:W-:-:S07]  /*1b30*/  LOP3.LUT R8, R8, R3, RZ, 0x3c, !PT ;  /* 0x0000000308087212 */ /* 0x000fce00078e3cff */
.L_x_23:
[----:B------:R-:W-:Y:S01]  /*1b40*/  ULEA UR4, UR6, UR13, 0x3 ;  /* 0x0000000d06047291 */ /* 0x000fe2000f8e18ff */
[----:B--2---:R-:W-:Y:S01]  /*1b50*/  SHF.L.U32 R0, R12, 0x1f, RZ ;  /* 0x0000001f0c007819 */ /* 0x004fe200000006ff */
[----:B------:R-:W-:Y:S02]  /*1b60*/  UISETP.GE.U32.AND UP0, UPT, UR47, 0x7f, UPT ;  /* 0x0000007f2f00788c */ /* 0x000fe4000bf06070 */
[----:B------:R-:W-:Y:S01]  /*1b70*/  ULEA UR11, UR32, UR46, 0x8 ;  /* 0x0000002e200b7291 */ /* 0x000fe2000f8e40ff */
[----:B------:R-:W-:-:S04]  /*1b80*/  UMOV UR7, URZ ;  /* 0x000000ff00077c82 */ /* 0x000fc80008000000 */
[----:B------:R1:W2:Y:S01]  /*1b90*/  SYNCS.PHASECHK.TRANS64.TRYWAIT P0, [UR4+0x18], R0 ;  /* 0x00001800ff0075a7 */ /* 0x0002a20008001104 */
[----:B------:R-:W-:-:S04]  /*1ba0*/  ULEA.HI UR4, UR20, UR20, URZ, 0x1 ;  /* 0x0000001414047291 */ /* 0x000fc8000f8f08ff */
[----:B------:R-:W-:-:S04]  /*1bb0*/  USHF.L.U32 UR4, UR4, 0x6, URZ ;  /* 0x0000000604047899 */ /* 0x000fc800080006ff */
[----:B------:R-:W-:-:S04]  /*1bc0*/  ULOP3.LUT UR35, UR4, 0xffffff80, URZ, 0xc0, !UPT ;  /* 0xffffff8004237892 */ /* 0x000fc8000f8ec0ff */
[----:B------:R-:W-:Y:S01]  /*1bd0*/  UIADD3 UR35, UPT, UPT, UR44, UR35, URZ ;  /* 0x000000232c237290 */ /* 0x000fe2000fffe0ff */
[----:B------:R-:W-:Y:S11]  /*1be0*/  BRA.U !UP0, `(.L_x_25) ;  /* 0x0000000108c87547 */ /* 0x000ff6000b800000 */
[----:B------:R-:W-:Y:S01]  /*1bf0*/  UMOV UR16, UR42 ;  /* 0x0000002a00107c82 */ /* 0x000fe20008000000 */
[----:B------:R-:W-:Y:S01]  /*1c00*/  UMOV UR4, UR6 ;  /* 0x0000000600047c82 */ /* 0x000fe20008000000 */
[----:B------:R-:W-:-:S05]  /*1c10*/  UMOV UR34, URZ ;  /* 0x000000ff00227c82 */ /* 0x000fca0008000000 */
.L_x_31:
[----:B------:R-:W-:Y:S01]  /*1c20*/  ULEA UR33, UR4, UR13, 0x3 ;  /* 0x0000000d04217291 */ /* 0x000fe2000f8e18ff */
[----:B------:R-:W-:Y:S01]  /*1c30*/  @P3 MOV R2, 0xc000 ;  /* 0x0000c00000023802 */ /* 0x000fe20000000f00 */
[----:B--234-:R-:W-:Y:S10]  /*1c40*/  @P0 BRA `(.L_x_26) ;  /* 0x00000000000c0947 */ /* 0x01cff40003800000 */
[----:B------:R-:W-:-:S04]  /*1c50*/  SHF.L.U32 R3, R12, 0x1f, RZ ;  /* 0x0000001f0c037819 */ /* 0x000fc800000006ff */
[----:B------:R-:W2:Y:S02]  /*1c60*/  SYNCS.PHASECHK.TRANS64.TRYWAIT P0, [UR33+0x18], R3 ;  /* 0x00001803ff0075a7 */ /* 0x000ea40008001121 */
[----:B--2---:R-:W-:Y:S05]  /*1c70*/  @!P0 BRA `(.L_x_27) ;  /* 0x0000008000588947 */ /* 0x004fea0003800000 */
.L_x_26:
[----:B------:R2:W-:Y:S01]  /*1c80*/  @P3 SYNCS.ARRIVE.TRANS64 RZ, [UR33], R2 ;  /* 0x00000002ffff39a7 */ /* 0x0005e20008000021 */
[----:B------:R-:W-:Y:S02]  /*1c90*/  ULOP3.LUT UR5, UR21, 0x2, URZ, 0xfc, !UPT ;  /* 0x0000000215057892 */ /* 0x000fe4000f8efcff */
[----:B------:R-:W-:Y:S02]  /*1ca0*/  UIADD3 UR16, UPT, UPT, UR16, 0x1, URZ ;  /* 0x0000000110107890 */ /* 0x000fe4000fffe0ff */
[----:B------:R-:W-:Y:S02]  /*1cb0*/  UISETP.NE.AND UP0, UPT, UR5, 0x2, UPT ;  /* 0x000000020500788c */ /* 0x000fe4000bf05270 */
[----:B------:R-:W-:-:S07]  /*1cc0*/  UISETP.NE.AND UP2, UPT, UR16, 0x1, UPT ;  /* 0x000000011000788c */ /* 0x000fce000bf45270 */
[----:B------:R-:W-:Y:S05]  /*1cd0*/  BRA.U UP0, `(.L_x_28) ;  /* 0x0000000100047547 */ /* 0x000fea000b800000 */
[----:B------:R-:W-:Y:S05]  /*1ce0*/  BPT.TRAP 0x1 ;  /* 0x000000040000795c */ /* 0x000fea0000300000 */
.L_x_28:
[----:B------:R-:W-:Y:S04]  /*1cf0*/  BSSY.RECONVERGENT B0, `(.L_x_29) ;  /* 0x0000003000007945 */ /* 0x000fe80003800200 */
[----:B------:R-:W-:Y:S05]  /*1d00*/  @!P2 BRA `(.L_x_30) ;  /* 0x000000000004a947 */ /* 0x000fea0003800000 */
[----:B------:R-:W-:Y:S05]  /*1d10*/  BPT.TRAP 0x1 ;  /* 0x000000040000795c */ /* 0x000fea0000300000 */
.L_x_30:
[----:B------:R-:W-:Y:S05]  /*1d20*/  BSYNC.RECONVERGENT B0 ;  /* 0x0000000000007941 */ /* 0x000fea0003800200 */
.L_x_29:
[----:B------:R-:W-:Y:S02]  /*1d30*/  UIADD3 UR5, UPT, UPT, UR4, 0x1, URZ ;  /* 0x0000000104057890 */ /* 0x000fe4000fffe0ff */
[----:B------:R-:W-:Y:S02]  /*1d40*/  ULEA UR32, UR4, UR28, 0xc ;  /* 0x0000001c04207291 */ /* 0x000fe4000f8e60ff */
[----:B------:R-:W-:Y:S02]  /*1d50*/  UISETP.NE.AND UP0, UPT, UR5, 0x3, UPT ;  /* 0x000000030500788c */ /* 0x000fe4000bf05270 */
[----:B------:R-:W-:Y:S02]  /*1d60*/  UIADD3 UR14, UP1, UPT, UR26, 0x80, URZ ;  /* 0x000000801a0e7890 */ /* 0x000fe4000ff3e0ff */
[----:B------:R-:W-:Y:S02]  /*1d70*/  USEL UR7, URZ, 0x1, UP0 ;  /* 0x00000001ff077887 */ /* 0x000fe40008000000 */
[----:B------:R-:W-:-:S02]  /*1d80*/  USEL UR6, UR5, URZ, UP0 ;  /* 0x000000ff05067287 */ /* 0x000fc40008000000 */
[----:B------:R-:W-:Y:S02]  /*1d90*/  ULEA UR8, UR4, UR13, 0xe ;  /* 0x0000000d04087291 */ /* 0x000fe4000f8e70ff */
[----:B------:R-:W-:Y:S01]  /*1da0*/  ULEA UR5, UR6, UR13, 0x3 ;  /* 0x0000000d06057291 */ /* 0x000fe2000f8e18ff */
[----:B------:R-:W-:Y:S01]  /*1db0*/  LOP3.LUT R12, R12, UR7, RZ, 0x3c, !PT ;  /* 0x000000070c0c7c12 */ /* 0x000fe2000f8e3cff */
[----:B------:R-:W-:Y:S02]  /*1dc0*/  ULEA UR32, UR32, UR13, 0x1 ;  /* 0x0000000d20207291 */ /* 0x000fe4000f8e08ff */
[----:B------:R-:W-:Y:S01]  /*1dd0*/  UIADD3 UR4, UP0, UPT, UR26, 0x180, URZ ;  /* 0x000001801a047890 */ /* 0x000fe2000ff1e0ff */
[----:B-1----:R-:W-:Y:S01]  /*1de0*/  SHF.L.U32 R0, R12, 0x1f, RZ ;  /* 0x0000001f0c007819 */ /* 0x002fe200000006ff */
[----:B------:R-:W-:Y:S02]  /*1df0*/  ULOP3.LUT UR33, UR33, 0xfefffff8, URZ, 0xc0, !UPT ;  /* 0xfefffff821217892 */ /* 0x000fe4000f8ec0ff */
[----:B------:R-:W-:Y:S01]  /*1e00*/  UIADD3.X UR15, UPT, UPT, URZ, UR27, URZ, UP1, !UPT ;  /* 0x0000001bff0f7290 */ /* 0x000fe20008ffe4ff */
[----:B------:R3:W4:Y:S01]  /*1e10*/  SYNCS.PHASECHK.TRANS64.TRYWAIT P0, [UR5+0x18], R0 ;  /* 0x00001800ff0075a7 */ /* 0x0007220008001105 */
[----:B------:R-:W-:-:S02]  /*1e20*/  UIADD3 UR32, UPT, UPT, UR32, 0x8400, URZ ;  /* 0x0000840020207890 */ /* 0x000fc4000fffe0ff */
[----:B------:R-:W-:Y:S02]  /*1e30*/  UPRMT UR7, URZ, 0x5410, UR24 ;  /* 0x00005410ff077896 */ /* 0x000fe40008000018 */
[----:B------:R-:W-:Y:S02]  /*1e40*/  UIADD3 UR8, UPT, UPT, UR8, 0xe400, URZ ;  /* 0x0000e40008087890 */ /* 0x000fe4000fffe0ff */
[----:B------:R-:W-:Y:S01]  /*1e50*/  UIADD3.X UR5, UPT, UPT, URZ, UR27, URZ, UP0, !UPT ;  /* 0x0000001bff057290 */ /* 0x000fe200087fe4ff */
[----:B------:R-:W-:Y:S01]  /*1e60*/  UMOV UR18, 0x0 ;  /* 0x0000000000127882 */ /* 0x000fe20000000000 */
[----:B------:R-:W-:Y:S01]  /*1e70*/  UMOV UR19, 0x10000000 ;  /* 0x1000000000137882 */ /* 0x000fe20000000000 */
[----:B------:R-:W-:Y:S01]  /*1e80*/  UMOV UR10, UR34 ;  /* 0x00000022000a7c82 */ /* 0x000fe20008000000 */
[----:B------:R-:W-:Y:S01]  /*1e90*/  UMOV UR12, UR36 ;  /* 0x00000024000c7c82 */ /* 0x000fe20008000000 */
[----:B------:R-:W-:Y:S01]  /*1ea0*/  UMOV UR9, UR33 ;  /* 0x0000002100097c82 */ /* 0x000fe20008000000 */
[----:B------:R1:W-:Y:S03]  /*1eb0*/  UTMALDG.3D.MULTICAST.2CTA [UR32], [UR14], UR7, desc[UR18] ;  /* 0x000012200e0073b4 */ /* 0x0003e60008211807 */
[----:B------:R2:W-:Y:S01]  /*1ec0*/  UTMALDG.3D.2CTA [UR8], [UR4], desc[UR18] ;  /* 0x00001208040075b4 */ /* 0x0005e20008211000 */
[----:B-1----:R-:W-:Y:S01]  /*1ed0*/  UIADD3 UR34, UPT, UPT, UR34, 0x40, URZ ;  /* 0x0000004022227890 */ /* 0x002fe2000fffe0ff */
[----:B------:R-:W-:Y:S01]  /*1ee0*/  UMOV UR7, UR29 ;  /* 0x0000001d00077c82 */ /* 0x000fe20008000000 */
[----:B--2---:R-:W-:Y:S01]  /*1ef0*/  UMOV UR4, UR6 ;  /* 0x0000000600047c82 */ /* 0x004fe20008000000 */
[----:B------:R-:W-:Y:S09]  /*1f00*/  BRA.U UP2, `(.L_x_31) ;  /* 0xfffffffd02447547 */ /* 0x000ff2000b83ffff */
.L_x_25:
[----:B------:R-:W-:Y:S01]  /*1f10*/  ULEA UR4, UR6, UR13, 0x3 ;  /* 0x0000000d06047291 */ /* 0x000fe2000f8e18ff */
[----:B-1-3--:R-:W-:Y:S01]  /*1f20*/  SHF.L.U32 R0, R12, 0x1f, RZ ;  /* 0x0000001f0c007819 */ /* 0x00afe200000006ff */
[----:B------:R-:W-:Y:S01]  /*1f30*/  @!P1 SYNCS.ARRIVE.TRANS64.A1T0 RZ, [UR13+0x78], RZ ;  /* 0x000078ffffff99a7 */ /* 0x000fe2000810000d */
[----:B------:R-:W-:-:S06]  /*1f40*/  UISETP.GT.AND UP0, UPT, UR41, UR40, UPT ;  /* 0x000000282900728c */ /* 0x000fcc000bf04270 */
[----:B--2-4-:R1:W2:Y:S03]  /*1f50*/  SYNCS.PHASECHK.TRANS64.TRYWAIT P0, [UR4+0x18], R0 ;  /* 0x00001800ff0075a7 */ /* 0x0142a60008001104 */
[----:B------:R-:W-:Y:S05]  /*1f60*/  BRA.U !UP0, `(.L_x_32) ;  /* 0x0000000108c07547 */ /* 0x000fea000b800000 */
[----:B------:R-:W-:Y:S01]  /*1f70*/  UIADD3 UR25, UPT, UPT, UR43, UR7, URZ ;  /* 0x000000072b197290 */ /* 0x000fe2000fffe0ff */
[----:B------:R-:W-:-:S11]  /*1f80*/  UMOV UR4, UR6 ;  /* 0x0000000600047c82 */ /* 0x000fd60008000000 */
.L_x_38:
[----:B------:R-:W-:Y:S01]  /*1f90*/  ULEA UR17, UR4, UR13, 0x3 ;  /* 0x0000000d04117291 */ /* 0x000fe2000f8e18ff */
[----:B--2---:R-:W-:Y:S01]  /*1fa0*/  @P3 MOV R2, 0xc000 ;  /* 0x0000c00000023802 */ /* 0x004fe20000000f00 */
[----:B--2-4-:R-:W-:Y:S10]  /*1fb0*/  @P0 BRA `(.L_x_33) ;  /* 0x00000000000c0947 */ /* 0x014ff40003800000 */
[----:B------:R-:W-:-:S04]  /*1fc0*/  SHF.L.U32 R3, R12, 0x1f, RZ ;  /* 0x0000001f0c037819 */ /* 0x000fc800000006ff */
[----:B------:R-:W2:Y:S02]  /*1fd0*/  SYNCS.PHASECHK.TRANS64.TRYWAIT P0, [UR17+0x18], R3 ;  /* 0x00001803ff0075a7 */ /* 0x000ea40008001111 */
[----:B--2---:R-:W-:Y:S05]  /*1fe0*/  @!P0 BRA `(.L_x_34) ;  /* 0x0000007c00948947 */ /* 0x004fea0003800000 */
.L_x_33:
[----:B------:R2:W-:Y:S01]  /*1ff0*/  @P3 SYNCS.ARRIVE.TRANS64 RZ, [UR17], R2 ;  /* 0x00000002ffff39a7 */ /* 0x0005e20008000011 */
[----:B------:R-:W-:-:S04]  /*2000*/  ULOP3.LUT UR5, UR21, 0x2, URZ, 0xfc, !UPT ;  /* 0x0000000215057892 */ /* 0x000fc8000f8efcff */
[----:B------:R-:W-:-:S09]  /*2010*/  UISETP.NE.AND UP0, UPT, UR5, 0x2, UPT ;  /* 0x000000020500788c */ /* 0x000fd2000bf05270 */
[----:B------:R-:W-:Y:S05]  /*2020*/  BRA.U UP0, `(.L_x_35) ;  /* 0x0000000100047547 */ /* 0x000fea000b800000 */
[----:B------:R-:W-:Y:S05]  /*2030*/  BPT.TRAP 0x1 ;  /* 0x000000040000795c */ /* 0x000fea0000300000 */
.L_x_35:
[----:B------:R-:W-:Y:S04]  /*2040*/  BSSY.RECONVERGENT B0, `(.L_x_36) ;  /* 0x0000003000007945 */ /* 0x000fe80003800200 */
[----:B------:R-:W-:Y:S05]  /*2050*/  @!P2 BRA `(.L_x_37) ;  /* 0x000000000004a947 */ /* 0x000fea0003800000 */
[----:B------:R-:W-:Y:S05]  /*2060*/  BPT.TRAP 0x1 ;  /* 0x000000040000795c */ /* 0x000fea0000300000 */
.L_x_37:
[----:B------:R-:W-:Y:S05]  /*2070*/  BSYNC.RECONVERGENT B0 ;  /* 0x0000000000007941 */ /* 0x000fea0003800200 */
.L_x_36:
[----:B------:R-:W-:Y:S02]  /*2080*/  UIADD3 UR5, UPT, UPT, UR4, 0x1, URZ ;  /* 0x0000000104057890 */ /* 0x000fe4000fffe0ff */
[----:B------:R-:W-:Y:S02]  /*2090*/  UIADD3 UR14, UP1, UPT, UR26, 0x80, URZ ;  /* 0x000000801a0e7890 */ /* 0x000fe4000ff3e0ff */
[----:B------:R-:W-:Y:S02]  /*20a0*/  UISETP.NE.AND UP0, UPT, UR5, 0x3, UPT ;  /* 0x000000030500788c */ /* 0x000fe4000bf05270 */
[----:B------:R-:W-:Y:S02]  /*20b0*/  ULEA UR16, UR4, UR30, 0xd ;  /* 0x0000001e04107291 */ /* 0x000fe4000f8e68ff */
[----:B------:R-:W-:Y:S02]  /*20c0*/  USEL UR8, URZ, 0x1, UP0 ;  /* 0x00000001ff087887 */ /* 0x000fe40008000000 */
[----:B------:R-:W-:-:S02]  /*20d0*/  USEL UR6, UR5, URZ, UP0 ;  /* 0x000000ff05067287 */ /* 0x000fc40008000000 */
[----:B------:R-:W-:Y:S02]  /*20e0*/  UIADD3 UR22, UP0, UPT, UR26, 0x180, URZ ;  /* 0x000001801a167890 */ /* 0x000fe4000ff1e0ff */
[----:B------:R-:W-:Y:S01]  /*20f0*/  LOP3.LUT R12, R12, UR8, RZ, 0x3c, !PT ;  /* 0x000000080c0c7c12 */ /* 0x000fe2000f8e3cff */
[----:B------:R-:W-:Y:S02]  /*2100*/  ULEA UR8, UR4, UR13, 0xe ;  /* 0x0000000d04087291 */ /* 0x000fe4000f8e70ff */
[----:B------:R-:W-:Y:S01]  /*2110*/  ULEA UR5, UR6, UR13, 0x3 ;  /* 0x0000000d06057291 */ /* 0x000fe2000f8e18ff */
[----:B-1----:R-:W-:Y:S01]  /*2120*/  SHF.L.U32 R0, R12, 0x1f, RZ ;  /* 0x0000001f0c007819 */ /* 0x002fe200000006ff */
[----:B------:R-:W-:Y:S02]  /*2130*/  USHF.L.U32 UR18, UR7, 0x6, URZ ;  /* 0x0000000607127899 */ /* 0x000fe400080006ff */
[----:B------:R-:W-:Y:S02]  /*2140*/  ULOP3.LUT UR17, UR17, 0xfefffff8, URZ, 0xc0, !UPT ;  /* 0xfefffff811117892 */ /* 0x000fe4000f8ec0ff */
[----:B------:R-:W-:-:S02]  /*2150*/  UIADD3.X UR15, UPT, UPT, URZ, UR27, URZ, UP1, !UPT ;  /* 0x0000001bff0f7290 */ /* 0x000fc40008ffe4ff */
[----:B------:R-:W-:Y:S01]  /*2160*/  UPRMT UR4, URZ, 0x5410, UR24 ;  /* 0x00005410ff047896 */ /* 0x000fe20008000018 */
[----:B------:R3:W4:Y:S01]  /*2170*/  SYNCS.PHASECHK.TRANS64.TRYWAIT P0, [UR5+0x18], R0 ;  /* 0x00001800ff0075a7 */ /* 0x0007220008001105 */
[----:B------:R-:W-:Y:S02]  /*2180*/  UIADD3 UR8, UPT, UPT, UR8, 0xe400, URZ ;  /* 0x0000e40008087890 */ /* 0x000fe4000fffe0ff */
[----:B------:R-:W-:Y:S01]  /*2190*/  UIADD3.X UR23, UPT, UPT, URZ, UR27, URZ, UP0, !UPT ;  /* 0x0000001bff177290 */ /* 0x000fe200087fe4ff */
[----:B------:R-:W-:Y:S01]  /*21a0*/  UMOV UR32, 0x0 ;  /* 0x0000000000207882 */ /* 0x000fe20000000000 */
[----:B------:R-:W-:Y:S01]  /*21b0*/  UMOV UR33, 0x10000000 ;  /* 0x1000000000217882 */ /* 0x000fe20000000000 */
[----:B------:R-:W-:Y:S01]  /*21c0*/  UMOV UR19, UR35 ;  /* 0x0000002300137c82 */ /* 0x000fe20008000000 */
[----:B------:R-:W-:Y:S01]  /*21d0*/  UMOV UR20, UR36 ;  /* 0x0000002400147c82 */ /* 0x000fe20008000000 */
[----:B------:R-:W-:Y:S01]  /*21e0*/  UMOV UR12, UR36 ;  /* 0x00000024000c7c82 */ /* 0x000fe20008000000 */
[----:B------:R-:W-:Y:S01]  /*21f0*/  UMOV UR9, UR17 ;  /* 0x0000001100097c82 */ /* 0x000fe20008000000 */
[----:B------:R-:W-:Y:S01]  /*2200*/  UMOV UR10, UR18 ;  /* 0x00000012000a7c82 */ /* 0x000fe20008000000 */
[----:B------:R1:W-:Y:S01]  /*2210*/  UTMALDG.3D.MULTICAST.2CTA [UR16], [UR14], UR4, desc[UR32] ;  /* 0x000020100e0073b4 */ /* 0x0003e20008211804 */
[----:B------:R-:W-:-:S04]  /*2220*/  UIADD3 UR7, UPT, UPT, UR7, 0x1, URZ ;  /* 0x0000000107077890 */ /* 0x000fc8000fffe0ff */
[----:B------:R-:W-:Y:S01]  /*2230*/  UISETP.NE.AND UP0, UPT, UR7, UR25, UPT ;  /* 0x000000190700728c */ /* 0x000fe2000bf05270 */
[----:B------:R3:W-:Y:S01]  /*2240*/  UTMALDG.3D.2CTA [UR8], [UR22], desc[UR32] ;  /* 0x00002008160075b4 */ /* 0x0007e20008211000 */
[----:B-1----:R-:W-:-:S07]  /*2250*/  UMOV UR4, UR6 ;  /* 0x0000000600047c82 */ /* 0x002fce0008000000 */
[----:B---3--:R-:W-:Y:S05]  /*2260*/  BRA.U UP0, `(.L_x_38) ;  /* 0xfffffffd00487547 */ /* 0x008fea000b83ffff */
.L_x_32:
[C---:B------:R-:W-:Y:S01]  /*2270*/  LEA R3, R11.reuse, UR13, 0x3 ;  /* 0x0000000d0b037c11 */ /* 0x040fe2000f8e18ff */
[----:B------:R-:W-:Y:S01]  /*2280*/  NOP ;  /* 0x0000000000007918 */ /* 0x000fe20000000000 */
[----:B-1----:R-:W-:Y:S02]  /*2290*/  SHF.L.U32 R0, R10, 0x1f, RZ ;  /* 0x0000001f0a007819 */ /* 0x002fe400000006ff */
[----:B------:R-:W-:Y:S02]  /*22a0*/  LEA R5, R11, UR13, 0x4 ;  /* 0x0000000d0b057c11 */ /* 0x000fe4000f8e20ff */
[----:B--2-4-:R-:W1:Y:S02]  /*22b0*/  SYNCS.PHASECHK.TRANS64.TRYWAIT P0, [R3+URZ+0x80], R0 ;  /* 0x00008000030075a7 */ /* 0x014e6400080011ff */
[----:B-1----:R-:W-:Y:S05]  /*22c0*/  @!P0 BRA `(.L_x_39) ;  /* 0x0000007800f48947 */ /* 0x002fea0003800000 */
.L_x_151:
[----:B------:R-:W2:Y:S01]  /*22d0*/  LDS.128 R4, [R5+0x110] ;  /* 0x0001100005047984 */ /* 0x000ea20000000c00 */
[----:B------:R-:W-:Y:S01]  /*22e0*/  UISETP.GE.AND UP0, UPT, UR45, 0x1, UPT ;  /* 0x000000012d00788c */ /* 0x000fe2000bf06270 */
[----:B------:R-:W-:Y:S01]  /*22f0*/  @!PT LDS RZ, [RZ] ;  /* 0x00000000fffff984 */ /* 0x000fe20000000800 */
[----:B------:R-:W-:Y:S01]  /*2300*/  @!PT LDS RZ, [RZ] ;  /* 0x00000000fffff984 */ /* 0x000fe20000000800 */
[----:B------:R-:W-:Y:S01]  /*2310*/  @!PT LDS RZ, [RZ] ;  /* 0x00000000fffff984 */ /* 0x000fe20000000800 */
[----:B------:R-:W-:Y:S01]  /*2320*/  @!PT LDS RZ, [RZ] ;  /* 0x00000000fffff984 */ /* 0x000fe20000000800 */
[----:B------:R3:W-:Y:S06]  /*2330*/  MEMBAR.ALL.CTA ;  /* 0x0000000000007992 */ /* 0x0007ec0000008000 */
[----:B---3--:R-:W3:Y:S01]  /*2340*/  FENCE.VIEW.ASYNC.S ;  /* 0x00000000000073c6 */ /* 0x008ee20000000000 */
[----:B--2---:R-:W-:-:S13]  /*2350*/  LOP3.LUT P0, RZ, R6, 0x1, RZ, 0xc0, !PT ;  /* 0x0000000106ff7812 */ /* 0x004fda000780c0ff */
[----:B---3--:R-:W-:Y:S01]  /*2360*/  VOTEU.ANY UP1, P0 ;  /* 0x0000000000ff7886 */ /* 0x008fe20000020100 */
[----:B------:R-:W-:-:S13]  /*2370*/  PLOP3.LUT P0, PT, PT, PT, UP1, 0x80, 0x8 ;  /* 0x000000000008781c */ /* 0x000fda0003f0f018 */
[----:B-1----:R-:W-:Y:S02]  /*2380*/  @P0 LOP3.LUT R0, R5, 0xffff, RZ, 0xc0, !PT ;  /* 0x0000ffff05000812 */ /* 0x002fe400078ec0ff */
[----:B------:R-:W-:Y:S02]  /*2390*/  @P0 MOV R2, R4 ;  /* 0x0000000400020202 */ /* 0x000fe40000000f00 */
[----:B------:R-:W-:Y:S01]  /*23a0*/  @P0 R2UR UR5, R0 ;  /* 0x00000000000502ca */ /* 0x000fe200000e0000 */
[----:B------:R-:W-:Y:S01]  /*23b0*/  VIADD R0, R3, 0x90 ;  /* 0x0000009003007836 */ /* 0x000fe20000000000 */
[----:B------:R-:W-:Y:S02]  /*23c0*/  @P0 SHF.R.U32.HI R4, RZ, 0x10, R5 ;  /* 0x00000010ff040819 */ /* 0x000fe40000011605 */
[----:B------:R-:W-:Y:S02]  /*23d0*/  @P0 R2UR UR7, R2 ;  /* 0x00000000020702ca */ /* 0x000fe400000e0000 */
[----:B------:R-:W-:-:S02]  /*23e0*/  PRMT R0, RZ, 0x654, R0 ;  /* 0x00000654ff007816 */ /* 0x000fc40000000000 */
[----:B------:R-:W-:Y:S02]  /*23f0*/  @P0 R2UR UR4, R4 ;  /* 0x00000000040402ca */ /* 0x000fe400000e0000 */
[----:B------:R1:W-:Y:S03]  /*2400*/  SYNCS.ARRIVE.TRANS64.RED.A1T0 RZ, [R0+URZ], RZ ;  /* 0x000000ff00ff79a7 */ /* 0x0003e600081004ff */
[----:B------:R-:W-:-:S04]  /*2410*/  @UP1 UMOV UR31, UR5 ;  /* 0x00000005001f1c82 */ /* 0x000fc80008000000 */
[----:B------:R-:W-:-:S04]  /*2420*/  @UP1 UMOV UR37, UR7 ;  /* 0x0000000700251c82 */ /* 0x000fc80008000000 */
[----:B------:R-:W-:Y:S01]  /*2430*/  @UP1 UMOV UR36, UR4 ;  /* 0x0000000400241c82 */ /* 0x000fe20008000000 */
[----:B------:R-:W-:Y:S05]  /*2440*/  BRA.U !UP0, `(.L_x_40) ;  /* 0x0000000108d47547 */ /* 0x000fea000b800000 */
[----:B------:R-:W2:Y:S01]  /*2450*/  LDCU.128 UR16, c[0x0][0xb10] ;  /* 0x00016200ff1077ac */ /* 0x000ea20008000c00 */
[----:B------:R-:W3:Y:S01]  /*2460*/  LDCU UR12, c[0x0][0xb20] ;  /* 0x00016400ff0c77ac */ /* 0x000ee20008000800 */
[----:B------:R-:W4:Y:S01]  /*2470*/  LDCU UR20, c[0x0][0xb0c] ;  /* 0x00016180ff1477ac */ /* 0x000f220008000800 */
[----:B------:R-:W1:Y:S01]  /*2480*/  LDCU.64 UR8, c[0x0][0xb28] ;  /* 0x00016500ff0877ac */ /* 0x000e620008000a00 */
[----:B------:R-:W-:Y:S02]  /*2490*/  UISETP.NE.AND UP3, UPT, UR45, 0x1, UPT ;  /* 0x000000012d00788c */ /* 0x000fe4000bf65270 */
[----:B--2---:R-:W-:Y:S02]  /*24a0*/  UIMAD.WIDE.U32 UR10, UR38, UR19, URZ ;  /* 0x00000013260a72a5 */ /* 0x004fe4000f8e00ff */
[----:B------:R-:W-:Y:S02]  /*24b0*/  UIMAD.WIDE.U32 UR4, UR39, UR16, URZ ;  /* 0x00000010270472a5 */ /* 0x000fe4000f8e00ff */
[----:B------:R-:W-:-:S02]  /*24c0*/  UISETP.NE.AND UP0, UPT, UR18, 0x1, UPT ;  /* 0x000000011200788c */ /* 0x000fc4000bf05270 */
[----:B------:R-:W-:Y:S01]  /*24d0*/  UIMAD.WIDE.U32 UR22, UR31, UR19, URZ ;  /* 0x000000131f1672a5 */ /* 0x000fe2000f8e00ff */
[----:B------:R-:W-:Y:S02]  /*24e0*/  UMOV UR10, UR11 ;  /* 0x0000000b000a7c82 */ /* 0x000fe40008000000 */
[----:B------:R-:W-:Y:S01]  /*24f0*/  UMOV UR4, UR5 ;  /* 0x0000000500047c82 */ /* 0x000fe20008000000 */
[----:B---3--:R-:W-:Y:S02]  /*2500*/  USHF.R.U32.HI UR10, URZ, UR12, UR10 ;  /* 0x0000000cff0a7299 */ /* 0x008fe4000801160a */
[----:B----4-:R-:W-:Y:S02]  /*2510*/  UISETP.NE.AND UP2, UPT, UR20, 0x1, UPT ;  /* 0x000000011400788c */ /* 0x010fe4000bf45270 */
[----:B------:R-:W-:Y:S02]  /*2520*/  USHF.R.U32.HI UR4, URZ, UR17, UR4 ;  /* 0x00000011ff047299 */ /* 0x000fe40008011604 */
[----:B------:R-:W-:-:S02]  /*2530*/  USEL UR5, UR38, UR10, !UP0 ;  /* 0x0000000a26057287 */ /* 0x000fc4000c000000 */
[----:B------:R-:W-:Y:S02]  /*2540*/  USEL UR7, UR39, UR4, !UP2 ;  /* 0x0000000427077287 */ /* 0x000fe4000d000000 */
[----:B-1----:R-:W-:Y:S01]  /*2550*/  UIMAD.WIDE.U32 UR10, UR5, UR8, URZ ;  /* 0x00000008050a72a5 */ /* 0x002fe2000f8e00ff */
[----:B------:R-:W-:Y:S01]  /*2560*/  UMOV UR4, UR23 ;  /* 0x0000001700047c82 */ /* 0x000fe20008000000 */
[----:B------:R-:W-:Y:S02]  /*2570*/  UIMAD.WIDE.U32 UR14, UR37, UR16, URZ ;  /* 0x00000010250e72a5 */ /* 0x000fe4000f8e00ff */
[----:B------:R-:W-:-:S03]  /*2580*/  UIMAD.WIDE.U32 UR22, UR7, UR8, URZ ;  /* 0x00000008071672a5 */ /* 0x000fc6000f8e00ff */
[----:B------:R-:W-:Y:S01]  /*2590*/  UMOV UR10, UR11 ;  /* 0x0000000b000a7c82 */ /* 0x000fe20008000000 */
[----:B------:R-:W-:Y:S02]  /*25a0*/  USHF.R.U32.HI UR4, URZ, UR12, UR4 ;  /* 0x0000000cff047299 */ /* 0x000fe40008011604 */
[----:B------:R-:W-:Y:S01]  /*25b0*/  @UP3 USHF.R.U32.HI UR5, URZ, UR9, UR10 ;  /* 0x00000009ff053299 */ /* 0x000fe2000801160a */
[----:B------:R-:W-:Y:S01]  /*25c0*/  UMOV UR14, UR15 ;  /* 0x0000000f000e7c82 */ /* 0x000fe20008000000 */
[----:B------:R-:W-:Y:S01]  /*25d0*/  UMOV UR22, UR23 ;  /* 0x0000001700167c82 */ /* 0x000fe20008000000 */
[----:B------:R-:W-:Y:S02]  /*25e0*/  USHF.R.U32.HI UR17, URZ, UR17, UR14 ;  /* 0x00000011ff117299 */ /* 0x000fe4000801160e */
[----:B------:R-:W-:Y:S02]  /*25f0*/  USEL UR4, UR31, UR4, !UP0 ;  /* 0x000000041f047287 */ /* 0x000fe4000c000000 */
[----:B------:R-:W-:-:S02]  /*2600*/  @UP3 USHF.R.U32.HI UR7, URZ, UR9, UR22 ;  /* 0x00000009ff073299 */ /* 0x000fc40008011616 */
[----:B------:R-:W-:Y:S02]  /*2610*/  UIMAD UR10, UR45, UR5, URZ ;  /* 0x000000052d0a72a4 */ /* 0x000fe4000f8e02ff */
[----:B------:R-:W-:Y:S02]  /*2620*/  USEL UR5, UR37, UR17, !UP2 ;  /* 0x0000001125057287 */ /* 0x000fe4000d000000 */
[----:B------:R-:W-:Y:S02]  /*2630*/  UIMAD UR12, UR45, UR7, URZ ;  /* 0x000000072d0c72a4 */ /* 0x000fe4000f8e02ff */
[----:B------:R-:W-:Y:S02]  /*2640*/  UISETP.GE.AND UP0, UPT, UR4, UR10, UPT ;  /* 0x0000000a0400728c */ /* 0x000fe4000bf06270 */
[----:B------:R-:W-:Y:S02]  /*2650*/  UIMAD.WIDE.U32 UR10, UR4, UR8, URZ ;  /* 0x00000008040a72a5 */ /* 0x000fe4000f8e00ff */
[----:B------:R-:W-:-:S02]  /*2660*/  UISETP.GE.OR UP0, UPT, UR5, UR12, UP0 ;  /* 0x0000000c0500728c */ /* 0x000fc40008706670 */
[----:B------:R-:W-:Y:S02]  /*2670*/  UIMAD.WIDE.U32 UR14, UR5, UR8, URZ ;  /* 0x00000008050e72a5 */ /* 0x000fe4000f8e00ff */
[----:B------:R-:W-:Y:S01]  /*2680*/  UIADD3 UR12, UPT, UPT, -UR5, URZ, URZ ;  /* 0x000000ff050c7290 */ /* 0x000fe2000fffe1ff */
[----:B------:R-:W-:Y:S01]  /*2690*/  UMOV UR10, UR11 ;  /* 0x0000000b000a7c82 */ /* 0x000fe20008000000 */
[----:B------:R-:W-:Y:S02]  /*26a0*/  UIADD3 UR11, UPT, UPT, -UR4, URZ, URZ ;  /* 0x000000ff040b7290 */ /* 0x000fe4000fffe1ff */
[----:B------:R-:W-:-:S03]  /*26b0*/  USHF.R.U32.HI UR10, URZ, UR9, UR10 ;  /* 0x00000009ff0a7299 */ /* 0x000fc6000801160a */
[----:B------:R-:W-:Y:S01]  /*26c0*/  @!UP0 UMOV UR8, UR15 ;  /* 0x0000000f00088c82 */ /* 0x000fe20008000000 */
[----:B------:R-:W-:Y:S02]  /*26d0*/  UIMAD UR11, UR18, UR11, UR31 ;  /* 0x0000000b120b72a4 */ /* 0x000fe4000f8e021f */
[----:B------:R-:W-:Y:S02]  /*26e0*/  USEL UR10, UR4, UR10, !UP3 ;  /* 0x0000000a040a7287 */ /* 0x000fe4000d800000 */
[----:B------:R-:W-:Y:S02]  /*26f0*/  @!UP0 USHF.R.U32.HI UR8, URZ, UR9, UR8 ;  /* 0x00000009ff088299 */ /* 0x000fe40008011608 */
[----:B------:R-:W-:Y:S02]  /*2700*/  UIADD3 UR9, UPT, UPT, -UR10, URZ, URZ ;  /* 0x000000ff0a097290 */ /* 0x000fe4000fffe1ff */
[----:B------:R-:W-:Y:S02]  /*2710*/  @!UP0 USEL UR8, UR5, UR8, !UP3 ;  /* 0x0000000805088287 */ /* 0x000fe4000d800000 */
[----:B------:R-:W-:-:S02]  /*2720*/  UIMAD UR9, UR45, UR9, UR4 ;  /* 0x000000092d0972a4 */ /* 0x000fc4000f8e0204 */
[----:B------:R-:W-:Y:S02]  /*2730*/  @!UP0 UIADD3 UR10, UPT, UPT, UR10, -UR8, URZ ;  /* 0x800000080a0a8290 */ /* 0x000fe4000fffe0ff */
[----:B------:R-:W-:Y:S02]  /*2740*/  @!UP0 UIMAD UR8, UR9, UR7, UR8 ;  /* 0x00000007090882a4 */ /* 0x000fe4000f8e0208 */
[----:B------:R-:W-:Y:S02]  /*2750*/  @!UP0 UIMAD UR4, UR45, UR10, UR5 ;  /* 0x0000000a2d0482a4 */ /* 0x000fe4000f8e0205 */
[----:B------:R-:W-:Y:S02]  /*2760*/  UIMAD UR7, UR20, UR12, UR37 ;  /* 0x0000000c140772a4 */ /* 0x000fe4000f8e0225 */
[----:B------:R-:W-:Y:S01]  /*2770*/  UIMAD UR31, UR4, UR18, UR11 ;  /* 0x00000012041f72a4 */ /* 0x000fe2000f8e020b */
[----:B------:R-:W-:Y:S02]  /*2780*/  @!UP0 UMOV UR5, UR8 ;  /* 0x0000000800058c82 */ /* 0x000fe40008000000 */
[----:B------:R-:W-:-:S12]  /*2790*/  UIMAD UR37, UR5, UR20, UR7 ;  /* 0x00000014052572a4 */ /* 0x000fd8000f8e0207 */
.L_x_40:
[----:B------:R-:W2:Y:S02]  /*27a0*/  LDCU UR4, c[0x0][0xb30] ;  /* 0x00016600ff0477ac */ /* 0x000ea40008000800 */
[----:B--2---:R-:W-:-:S09]  /*27b0*/  UISETP.NE.AND UP0, UPT, UR4, 0x1, UPT ;  /* 0x000000010400788c */ /* 0x004fd2000bf05270 */
[----:B------:R-:W-:Y:S05]  /*27c0*/  BRA.U UP0, `(.L_x_41) ;  /* 0x0000000100447547 */ /* 0x000fea000b800000 */
[----:B------:R-:W2:Y:S01]  /*27d0*/  LDCU.128 UR16, c[0x0][0xb10] ;  /* 0x00016200ff1077ac */ /* 0x000ea20008000c00 */
[----:B------:R-:W3:Y:S01]  /*27e0*/  LDCU UR10, c[0x0][0xb0c] ;  /* 0x00016180ff0a77ac */ /* 0x000ee20008000800 */
[----:B------:R-:W4:Y:S01]  /*27f0*/  LDCU UR7, c[0x0][0xb20] ;  /* 0x00016400ff0777ac */ /* 0x000f220008000800 */
[----:B--2---:R-:W-:Y:S02]  /*2800*/  UIMAD.WIDE.U32 UR8, UR37, UR16, URZ ;  /* 0x00000010250872a5 */ /* 0x004fe4000f8e00ff */
[----:B------:R-:W-:Y:S02]  /*2810*/  UIMAD.WIDE.U32 UR4, UR31, UR19, URZ ;  /* 0x000000131f0472a5 */ /* 0x000fe4000f8e00ff */
[----:B---3--:R-:W-:Y:S02]  /*2820*/  UISETP.NE.AND UP2, UPT, UR10, 0x1, UPT ;  /* 0x000000010a00788c */ /* 0x008fe4000bf45270 */
[----:B------:R-:W-:Y:S01]  /*2830*/  UISETP.NE.AND UP0, UPT, UR18, 0x1, UPT ;  /* 0x000000011200788c */ /* 0x000fe2000bf05270 */
[----:B------:R-:W-:-:S02]  /*2840*/  UMOV UR8, UR9 ;  /* 0x0000000900087c82 */ /* 0x000fc40008000000 */
[----:B------:R-:W-:Y:S01]  /*2850*/  UMOV UR4, UR5 ;  /* 0x0000000500047c82 */ /* 0x000fe20008000000 */
[----:B------:R-:W-:Y:S02]  /*2860*/  USHF.R.U32.HI UR17, URZ, UR17, UR8 ;  /* 0x00000011ff117299 */ /* 0x000fe40008011608 */
[----:B----4-:R-:W-:Y:S02]  /*2870*/  USHF.R.U32.HI UR4, URZ, UR7, UR4 ;  /* 0x00000007ff047299 */ /* 0x010fe40008011604 */
[----:B------:R-:W-:Y:S02]  /*2880*/  USEL UR5, UR37, UR17, !UP2 ;  /* 0x0000001125057287 */ /* 0x000fe4000d000000 */
[----:B------:R-:W-:-:S04]  /*2890*/  USEL UR4, UR31, UR4, !UP0 ;  /* 0x000000041f047287 */ /* 0x000fc8000c000000 */
[----:B------:R-:W-:Y:S02]  /*28a0*/  UIADD3 UR7, UPT, UPT, UR5, -UR4, URZ ;  /* 0x8000000405077290 */ /* 0x000fe4000fffe0ff */
[----:B------:R-:W-:Y:S02]  /*28b0*/  UIADD3 UR4, UPT, UPT, -UR5, UR4, URZ ;  /* 0x0000000405047290 */ /* 0x000fe4000fffe1ff */
[----:B------:R-:W-:Y:S02]  /*28c0*/  UIMAD UR31, UR7, UR18, UR31 ;  /* 0x00000012071f72a4 */ /* 0x000fe4000f8e021f */
[----:B------:R-:W-:-:S12]  /*28d0*/  UIMAD UR37, UR4, UR10, UR37 ;  /* 0x0000000a042572a4 */ /* 0x000fd8000f8e0225 */
.L_x_41:
[----:B------:R-:W-:Y:S01]  /*28e0*/  VIADD R11, R11, 0x1 ;  /* 0x000000010b0b7836 */ /* 0x000fe20000000000 */
[----:B------:R-:W-:Y:S02]  /*28f0*/  R2UR UR5, R83 ;  /* 0x00000000530572ca */ /* 0x000fe400000e0000 */
[----:B------:R-:W-:Y:S02]  /*2900*/  R2UR UR4, R82 ;  /* 0x00000000520472ca */ /* 0x000fe400000e0000 */
[C---:B------:R-:W-:Y:S02]  /*2910*/  ISETP.NE.AND P0, PT, R11.reuse, 0x2, PT ;  /* 0x000000020b00780c */ /* 0x040fe40003f05270 */
[----:B------:R-:W-:Y:S02]  /*2920*/  PLOP3.LUT P1, PT, PT, PT, PT, 0x80, 0x8 ;  /* 0x000000000008781c */ /* 0x000fe40003f2f070 */
[----:B------:R-:W-:Y:S02]  /*2930*/  SEL R3, RZ, 0x1, P0 ;  /* 0x00000001ff037807 */ /* 0x000fe40000000000 */
[----:B------:R-:W-:-:S02]  /*2940*/  SEL R11, R11, RZ, P0 ;  /* 0x000000ff0b0b7207 */ /* 0x000fc40000000000 */
[----:B------:R-:W-:Y:S01]  /*2950*/  LOP3.LUT R10, R10, R3, RZ, 0x3c, !PT ;  /* 0x000000030a0a7212 */ /* 0x000fe200078e3cff */
[----:B------:R-:W-:Y:S02]  /*2960*/  UIADD3 UR20, UPT, UPT, UR37, UR5, URZ ;  /* 0x0000000525147290 */ /* 0x000fe4000fffe0ff */
[----:B------:R-:W-:Y:S01]  /*2970*/  UIADD3 UR32, UPT, UPT, UR31, UR4, URZ ;  /* 0x000000041f207290 */ /* 0x000fe2000fffe0ff */
[----:B------:R-:W-:Y:S11]  /*2980*/  BRA.U UP1, `(.L_x_42) ;  /* 0xfffffff101387547 */ /* 0x000ff6000b83ffff */
[----:B------:R-:W-:Y:S01]  /*2990*/  UIADD3 UR13, UPT, UPT, UR13, 0x18, URZ ;  /* 0x000000180d0d7890 */ /* 0x000fe2000fffe0ff */
[----:B------:R-:W-:-:S03]  /*29a0*/  SHF.L.U32 R3, R12, 0x1f, RZ ;  /* 0x0000001f0c037819 */ /* 0x000fc600000006ff */
[----:B------:R-:W-:-:S09]  /*29b0*/  ULEA UR4, UR6, UR13, 0x3 ;  /* 0x0000000d06047291 */ /* 0x000fd2000f8e18ff */
[----:B------:R-:W2:Y:S02]  /*29c0*/  SYNCS.PHASECHK.TRANS64.TRYWAIT P0, [UR4], R3 ;  /* 0x00000003ff0075a7 */ /* 0x000ea40008001104 */
[----:B--2---:R-:W-:Y:S05]  /*29d0*/  @!P0 BRA `(.L_x_43) ;  /* 0x0000007400448947 */ /* 0x004fea0003800000 */
.L_x_153:
[----:B------:R-:W-:-:S04]  /*29e0*/  UIADD3 UR4, UPT, UPT, UR6, 0x1, URZ ;  /* 0x0000000106047890 */ /* 0x000fc8000fffe0ff */
[----:B------:R-:W-:-:S04]  /*29f0*/  UISETP.NE.AND UP0, UPT, UR4, 0x3, UPT ;  /* 0x000000030400788c */ /* 0x000fc8000bf05270 */
[----:B------:R-:W-:Y:S02]  /*2a00*/  USEL UR6, URZ, 0x1, UP0 ;  /* 0x00000001ff067887 */ /* 0x000fe40008000000 */
[----:B------:R-:W-:-:S04]  /*2a10*/  USEL UR4, UR4, URZ, UP0 ;  /* 0x000000ff04047287 */ /* 0x000fc80008000000 */
[----:B------:R-:W-:Y:S01]  /*2a20*/  ULEA UR5, UR4, UR13, 0x3 ;  /* 0x0000000d04057291 */ /* 0x000fe2000f8e18ff */
[----:B------:R-:W-:-:S04]  /*2a30*/  LOP3.LUT R12, R12, UR6, RZ, 0x3c, !PT ;  /* 0x000000060c0c7c12 */ /* 0x000fc8000f8e3cff */
[----:B-1----:R-:W-:-:S04]  /*2a40*/  SHF.L.U32 R3, R12, 0x1f, RZ ;  /* 0x0000001f0c037819 */ /* 0x002fc800000006ff */
[----:B------:R-:W1:Y:S02]  /*2a50*/  SYNCS.PHASECHK.TRANS64.TRYWAIT P0, [UR5], R3 ;  /* 0x00000003ff0075a7 */ /* 0x000e640008001105 */
[----:B-1----:R-:W-:Y:S05]  /*2a60*/  @!P0 BRA `(.L_x_44) ;  /* 0x0000007400388947 */ /* 0x002fea0003800000 */
.L_x_155:
[----:B------:R-:W-:-:S04]  /*2a70*/  UIADD3 UR4, UPT, UPT, UR4, 0x1, URZ ;  /* 0x0000000104047890 */ /* 0x000fc8000fffe0ff */
[----:B------:R-:W-:-:S04]  /*2a80*/  UISETP.NE.AND UP0, UPT, UR4, 0x3, UPT ;  /* 0x000000030400788c */ /* 0x000fc8000bf05270 */
[----:B------:R-:W-:Y:S02]  /*2a90*/  USEL UR5, URZ, 0x1, UP0 ;  /* 0x00000001ff057887 */ /* 0x000fe40008000000 */
[----:B------:R-:W-:-:S04]  /*2aa0*/  USEL UR4, UR4, URZ, UP0 ;  /* 0x000000ff04047287 */ /* 0x000fc80008000000 */
[----:B------:R-:W-:Y:S01]  /*2ab0*/  ULEA UR4, UR4, UR13, 0x3 ;  /* 0x0000000d04047291 */ /* 0x000fe2000f8e18ff */
[----:B-1----:R-:W-:-:S04]  /*2ac0*/  LOP3.LUT R3, R12, UR5, RZ, 0x3c, !PT ;  /* 0x000000050c037c12 */ /* 0x002fc8000f8e3cff */
[----:B------:R-:W-:Y:S01]  /*2ad0*/  SHF.L.U32 R3, R3, 0x1f, RZ ;  /* 0x0000001f03037819 */ /* 0x000fe200000006ff */
[----:B------:R-:W-:-:S07]  /*2ae0*/  IMAD.U32 R0, RZ, RZ, UR4 ;  /* 0x00000004ff007e24 */ /* 0x000fce000f8e00ff */
.L_x_45:
[----:B-1----:R1:W2:Y:S02]  /*2af0*/  SYNCS.PHASECHK.TRANS64.TRYWAIT P0, [R0+URZ], R3 ;  /* 0x00000003000075a7 */ /* 0x0022a400080011ff */
[----:B--2---:R-:W-:Y:S05]  /*2b00*/  @!P0 NANOSLEEP.SYNCS 0x989680 ;  /* 0x009896800000895d */ /* 0x004fea0003900000 */
[----:B------:R-:W2:Y:S02]  /*2b10*/  @!P0 SYNCS.PHASECHK.TRANS64 P0, [R0+URZ], R3 ;  /* 0x00000003000085a7 */ /* 0x000ea400080010ff */
[----:B--2---:R-:W-:Y:S05]  /*2b20*/  @P0 EXIT ;  /* 0x000000000000094d */ /* 0x004fea0003800000 */
[----:B------:R-:W-:Y:S05]  /*2b30*/  BRA `(.L_x_45) ;  /* 0xfffffffc00ec7947 */ /* 0x000fea000383ffff */
.L_x_22:
[----:B------:R-:W1:Y:S02]  /*2b40*/  S2UR UR4, SR_CgaCtaId ;  /* 0x00000000000479c3 */ /* 0x000e640000008800 */
[----:B-1----:R-:W-:-:S04]  /*2b50*/  UISETP.NE.AND UP0, UPT, UR4, URZ, UPT ;  /* 0x000000ff0400728c */ /* 0x002fc8000bf05270 */
[----:B------:R-:W-:-:S09]  /*2b60*/  UISETP.NE.OR UP0, UPT, UR13, 0x1, UP0 ;  /* 0x000000010d00788c */ /* 0x000fd20008705670 */
[----:B------:R-:W-:Y:S05]  /*2b70*/  BRA.U UP0, `(.L_x_46) ;  /* 0x00000005004c7547 */ /* 0x000fea000b800000 */
[----:B------:R-:W1:Y:S01]  /*2b80*/  S2UR UR5, SR_CgaCtaId ;  /* 0x00000000000579c3 */ /* 0x000e620000008800 */
[----:B------:R-:W-:Y:S01]  /*2b90*/  UMOV UR4, 0x400 ;  /* 0x0000040000047882 */ /* 0x000fe20000000000 */
[----:B------:R-:W-:Y:S01]  /*2ba0*/  ISETP.GE.U32.AND P2, PT, R3, 0x4, PT ;  /* 0x000000040300780c */ /* 0x000fe20003f46070 */
[----:B------:R-:W-:Y:S01]  /*2bb0*/  IMAD.MOV.U32 R12, RZ, RZ, 0x1 ;  /* 0x00000001ff0c7424 */ /* 0x000fe200078e00ff */
[----:B------:R-:W-:Y:S02]  /*2bc0*/  CS2R R10, SRZ ;  /* 0x00000000000a7805 */ /* 0x000fe4000001ff00 */
[----:B------:R-:W-:Y:S01]  /*2bd0*/  CS2R R8, SRZ ;  /* 0x0000000000087805 */ /* 0x000fe2000001ff00 */
[----:B-1----:R-:W-:-:S03]  /*2be0*/  ULEA UR6, UR5, UR4, 0x18 ;  /* 0x0000000405067291 */ /* 0x002fc6000f8ec0ff */
[----:B------:R-:W-:-:S09]  /*2bf0*/  UMOV UR5, URZ ;  /* 0x000000ff00057c82 */ /* 0x000fd20008000000 */
.L_x_50:
[----:B------:R-:W-:Y:S02]  /*2c00*/  LEA R0, R8, UR6, 0x3 ;  /* 0x0000000608007c11 */ /* 0x000fe4000f8e18ff */
[----:B------:R-:W-:-:S03]  /*2c10*/  SHF.L.U32 R5, R9, 0x1f, RZ ;  /* 0x0000001f09057819 */ /* 0x000fc600000006ff */
[----:B------:R-:W-:Y:S01]  /*2c20*/  VIADD R4, R0, 0xf0 ;  /* 0x000000f000047836 */ /* 0x000fe20000000000 */
[----:B------:R-:W1:Y:S02]  /*2c30*/  SYNCS.PHASECHK.TRANS64.TRYWAIT P0, [R0+URZ+0xe0], R5 ;  /* 0x0000e005000075a7 */ /* 0x000e6400080011ff */
[----:B-1----:R-:W-:Y:S05]  /*2c40*/  @!P0 BRA `(.L_x_47) ;  /* 0x0000007000d88947 */ /* 0x002fea0003800000 */
.L_x_156:
[----:B------:R-:W-:Y:S01]  /*2c50*/  ULEA UR4, UR5, UR6, 0x3 ;  /* 0x0000000605047291 */ /* 0x000fe2000f8e18ff */
[----:B------:R-:W-:Y:S01]  /*2c60*/  PRMT R4, RZ, 0x654, R4 ;  /* 0x00000654ff047816 */ /* 0x000fe20000000004 */
[----:B-1----:R-:W-:Y:S01]  /*2c70*/  @!P2 IMAD.MOV.U32 R5, RZ, RZ, 0x10 ;  /* 0x00000010ff05a424 */ /* 0x002fe200078e00ff */
[----:B------:R-:W-:Y:S01]  /*2c80*/  SHF.L.U32 R7, R12, 0x1f, RZ ;  /* 0x0000001f0c077819 */ /* 0x000fe200000006ff */
[----:B------:R-:W-:Y:S01]  /*2c90*/  UIADD3 UR7, UPT, UPT, UR4, 0x80, URZ ;  /* 0x0000008004077890 */ /* 0x000fe2000fffe0ff */
[----:B------:R1:W-:Y:S05]  /*2ca0*/  SYNCS.ARRIVE.TRANS64.RED.A1T0 RZ, [R4+URZ], RZ ;  /* 0x000000ff04ff79a7 */ /* 0x0003ea00081004ff */
[----:B------:R-:W-:Y:S01]  /*2cb0*/  IMAD.U32 R0, RZ, RZ, UR7 ;  /* 0x00000007ff007e24 */ /* 0x000fe2000f8e00ff */
[----:B------:R-:W2:Y:S04]  /*2cc0*/  SYNCS.PHASECHK.TRANS64.TRYWAIT P0, [UR4+0x90], R7 ;  /* 0x00009007ff0075a7 */ /* 0x000ea80008001104 */
[----:B------:R-:W-:Y:S01]  /*2cd0*/  PRMT R13, R3, 0x654, R0 ;  /* 0x00000654030d7816 */ /* 0x000fe20000000000 */
[----:B-12---:R-:W-:Y:S06]  /*2ce0*/  @!P0 BRA `(.L_x_48) ;  /* 0x0000007000c48947 */ /* 0x006fec0003800000 */
.L_x_158:
[----:B------:R-:W-:Y:S01]  /*2cf0*/  ULEA UR8, UR5, UR6, 0x4 ;  /* 0x0000000605087291 */ /* 0x000fe2000f8e20ff */
[----:B------:R-:W-:Y:S01]  /*2d00*/  SEL R2, R13, R2, !P2 ;  /* 0x000000020d027207 */ /* 0x000fe20005000000 */
[----:B------:R-:W-:Y:S01]  /*2d10*/  UIADD3 UR9, UPT, UPT, UR4, 0x80, URZ ;  /* 0x0000008004097890 */ /* 0x000fe2000fffe0ff */
[----:B-1----:R-:W-:Y:S01]  /*2d20*/  LEA R0, R11, UR6, 0x3 ;  /* 0x000000060b007c11 */ /* 0x002fe2000f8e18ff */
[----:B------:R-:W-:Y:S01]  /*2d30*/  UIADD3 UR8, UPT, UPT, UR8, 0x110, URZ ;  /* 0x0000011008087890 */ /* 0x000fe2000fffe0ff */
[----:B------:R1:W-:Y:S01]  /*2d40*/  @!P2 SYNCS.ARRIVE.TRANS64.RED RZ, [R2+URZ], R5 ;  /* 0x0000000502ffa9a7 */ /* 0x0003e200080004ff */
[----:B------:R-:W-:Y:S01]  /*2d50*/  UIADD3 UR4, UPT, UPT, UR5, 0x1, URZ ;  /* 0x0000000105047890 */ /* 0x000fe2000fffe0ff */
[----:B------:R-:W-:-:S03]  /*2d60*/  VIADD R8, R8, 0x1 ;  /* 0x0000000108087836 */ /* 0x000fc60000000000 */
[----:B------:R-:W-:Y:S02]  /*2d70*/  UISETP.NE.AND UP0, UPT, UR4, 0x2, UPT ;  /* 0x000000020400788c */ /* 0x000fe4000bf05270 */
[----:B------:R-:W-:Y:S01]  /*2d80*/  ISETP.NE.AND P0, PT, R8, 0x2, PT ;  /* 0x000000020800780c */ /* 0x000fe20003f05270 */
[----:B------:R-:W-:Y:S06]  /*2d90*/  UGETNEXTWORKID.BROADCAST [UR8], [UR9] ;  /* 0x00000000080073ca */ /* 0x000fec0008000100 */
[----:B------:R-:W-:Y:S02]  /*2da0*/  USEL UR7, URZ, 0x1, UP0 ;  /* 0x00000001ff077887 */ /* 0x000fe40008000000 */
[----:B------:R-:W-:-:S04]  /*2db0*/  USEL UR5, UR4, URZ, UP0 ;  /* 0x000000ff04057287 */ /* 0x000fc80008000000 */
[----:B------:R-:W-:Y:S02]  /*2dc0*/  LOP3.LUT R12, R12, UR7, RZ, 0x3c, !PT ;  /* 0x000000070c0c7c12 */ /* 0x000fe4000f8e3cff */
[----:B-1----:R-:W-:-:S04]  /*2dd0*/  SHF.L.U32 R5, R10, 0x1f, RZ ;  /* 0x0000001f0a057819 */ /* 0x002fc800000006ff */
[----:B------:R-:W1:Y:S02]  /*2de0*/  SYNCS.PHASECHK.TRANS64.TRYWAIT P1, [R0+URZ+0x80], R5 ;  /* 0x00008005000075a7 */ /* 0x000e6400080211ff */
[----:B-1----:R-:W-:Y:S05]  /*2df0*/  @!P1 BRA `(.L_x_49) ;  /* 0x0000007000989947 */ /* 0x002fea0003800000 */
.L_x_159:
[C---:B------:R-:W-:Y:S01]  /*2e00*/  LEA R4, R11.reuse, UR6, 0x4 ;  /* 0x000000060b047c11 */ /* 0x040fe2000f8e20ff */
[----:B-1----:R-:W-:Y:S01]  /*2e10*/  VIADD R0, R0, 0x90 ;  /* 0x0000009000007836 */ /* 0x002fe20000000000 */
[----:B------:R-:W-:Y:S01]  /*2e20*/  SEL R8, R8, RZ, P0 ;  /* 0x000000ff08087207 */ /* 0x000fe20000000000 */
[----:B------:R-:W-:-:S03]  /*2e30*/  VIADD R11, R11, 0x1 ;  /* 0x000000010b0b7836 */ /* 0x000fc60000000000 */
[----:B------:R-:W1:Y:S01]  /*2e40*/  LDS.128 R4, [R4+0x110] ;  /* 0x0001100004047984 */ /* 0x000e620000000c00 */
[----:B------:R-:W-:Y:S02]  /*2e50*/  PRMT R0, RZ, 0x654, R0 ;  /* 0x00000654ff007816 */ /* 0x000fe40000000000 */
[C---:B------:R-:W-:Y:S01]  /*2e60*/  ISETP.NE.AND P1, PT, R11.reuse, 0x2, PT ;  /* 0x000000020b00780c */ /* 0x040fe20003f25270 */
[----:B------:R-:W-:Y:S01]  /*2e70*/  @!PT LDS RZ, [RZ] ;  /* 0x00000000fffff984 */ /* 0x000fe20000000800 */
[----:B------:R-:W-:Y:S01]  /*2e80*/  @!PT LDS RZ, [RZ] ;  /* 0x00000000fffff984 */ /* 0x000fe20000000800 */
[----:B------:R-:W-:Y:S01]  /*2e90*/  @!PT LDS RZ, [RZ] ;  /* 0x00000000fffff984 */ /* 0x000fe20000000800 */
[----:B------:R-:W-:Y:S01]  /*2ea0*/  @!PT LDS RZ, [RZ] ;  /* 0x00000000fffff984 */ /* 0x000fe20000000800 */
[----:B------:R2:W-:Y:S06]  /*2eb0*/  MEMBAR.ALL.CTA ;  /* 0x0000000000007992 */ /* 0x0005ec0000008000 */
[----:B--2---:R-:W2:Y:S01]  /*2ec0*/  FENCE.VIEW.ASYNC.S ;  /* 0x00000000000073c6 */ /* 0x004ea20000000000 */
[----:B------:R-:W-:Y:S01]  /*2ed0*/  SEL R11, R11, RZ, P1 ;  /* 0x000000ff0b0b7207 */ /* 0x000fe20000800000 */
[----:B--2---:R2:W-:Y:S01]  /*2ee0*/  SYNCS.ARRIVE.TRANS64.RED.A1T0 RZ, [R0+URZ], RZ ;  /* 0x000000ff00ff79a7 */ /* 0x0045e200081004ff */
[----:B-1----:R-:W-:-:S02]  /*2ef0*/  LOP3.LUT P3, RZ, R6, 0x1, RZ, 0xc0, !PT ;  /* 0x0000000106ff7812 */ /* 0x002fc4000786c0ff */
[----:B------:R-:W-:-:S04]  /*2f00*/  SEL R5, RZ, 0x1, P1 ;  /* 0x00000001ff057807 */ /* 0x000fc80000800000 */
[----:B------:R-:W-:Y:S02]  /*2f10*/  LOP3.LUT R10, R10, R5, RZ, 0x3c, !PT ;  /* 0x000000050a0a7212 */ /* 0x000fe400078e3cff */
[----:B--2---:R-:W-:-:S04]  /*2f20*/  SEL R0, RZ, 0x1, P0 ;  /* 0x00000001ff007807 */ /* 0x004fc80000000000 */
[----:B------:R-:W-:Y:S01]  /*2f30*/  LOP3.LUT R9, R9, R0, RZ, 0x3c, !PT ;  /* 0x0000000009097212 */ /* 0x000fe200078e3cff */
[----:B------:R-:W-:Y:S06]  /*2f40*/  @P3 BRA `(.L_x_50) ;  /* 0xfffffffc002c3947 */ /* 0x000fec000383ffff */
[----:B------:R-:W-:Y:S01]  /*2f50*/  ULEA UR4, UR5, UR6, 0x3 ;  /* 0x0000000605047291 */ /* 0x000fe2000f8e18ff */
[----:B------:R-:W-:-:S08]  /*2f60*/  SHF.L.U32 R3, R12, 0x1f, RZ ;  /* 0x0000001f0c037819 */ /* 0x000fd000000006ff */
[----:B------:R-:W1:Y:S02]  /*2f70*/  SYNCS.PHASECHK.TRANS64 P0, [UR4+0x90], R3 ;  /* 0x00009003ff0075a7 */ /* 0x000e640008001004 */
[----:B-1----:R-:W-:Y:S05]  /*2f80*/  @P0 BRA `(.L_x_51) ;  /* 0x0000000000080947 */ /* 0x002fea0003800000 */
[----:B------:R-:W1:Y:S02]  /*2f90*/  SYNCS.PHASECHK.TRANS64.TRYWAIT P0, [UR4+0x90], R3 ;  /* 0x00009003ff0075a7 */ /* 0x000e640008001104 */
[----:B-1----:R-:W-:Y:S05]  /*2fa0*/  @!P0 BRA `(.L_x_52) ;  /* 0x0000007000408947 */ /* 0x002fea0003800000 */
.L_x_51:
[----:B------:R-:W-:-:S04]  /*2fb0*/  UIADD3 UR7, UPT, UPT, UR5, 0x1, URZ ;  /* 0x0000000105077890 */ /* 0x000fc8000fffe0ff */
[----:B------:R-:W-:-:S04]  /*2fc0*/  UISETP.NE.AND UP0, UPT, UR7, 0x2, UPT ;  /* 0x000000020700788c */ /* 0x000fc8000bf05270 */
[----:B------:R-:W-:Y:S02]  /*2fd0*/  USEL UR8, URZ, 0x1, UP0 ;  /* 0x00000001ff087887 */ /* 0x000fe40008000000 */
[----:B------:R-:W-:-:S04]  /*2fe0*/  USEL UR7, UR7, URZ, UP0 ;  /* 0x000000ff07077287 */ /* 0x000fc80008000000 */
[----:B------:R-:W-:Y:S01]  /*2ff0*/  ULEA UR7, UR7, UR6, 0x3 ;  /* 0x0000000607077291 */ /* 0x000fe2000f8e18ff */
[----:B-1----:R-:W-:-:S04]  /*3000*/  LOP3.LUT R3, R12, UR8, RZ, 0x3c, !PT ;  /* 0x000000080c037c12 */ /* 0x002fc8000f8e3cff */
[----:B------:R-:W-:-:S04]  /*3010*/  SHF.L.U32 R0, R3, 0x1f, RZ ;  /* 0x0000001f03007819 */ /* 0x000fc800000006ff */
[----:B------:R-:W1:Y:S02]  /*3020*/  SYNCS.PHASECHK.TRANS64 P0, [UR7+0x90], R0 ;  /* 0x00009000ff0075a7 */ /* 0x000e640008001007 */
[----:B-1----:R-:W-:Y:S05]  /*3030*/  @P0 EXIT ;  /* 0x000000000000094d */ /* 0x002fea0003800000 */
[----:B------:R-:W-:Y:S02]  /*3040*/  SHF.L.U32 R3, R3, 0x1f, RZ ;  /* 0x0000001f03037819 */ /* 0x000fe400000006ff */
[----:B------:R-:W-:-:S07]  /*3050*/  MOV R0, UR7 ;  /* 0x0000000700007c02 */ /* 0x000fce0008000f00 */
.L_x_53:
[----:B-1----:R1:W2:Y:S02]  /*3060*/  SYNCS.PHASECHK.TRANS64.TRYWAIT P0, [R0+URZ+0x90], R3 ;  /* 0x00009003000075a7 */ /* 0x0022a400080011ff */
[----:B--2---:R-:W-:Y:S05]  /*3070*/  @!P0 NANOSLEEP.SYNCS 0x989680 ;  /* 0x009896800000895d */ /* 0x004fea0003900000 */
[----:B------:R-:W2:Y:S02]  /*3080*/  @!P0 SYNCS.PHASECHK.TRANS64 P0, [R0+URZ+0x90], R3 ;  /* 0x00009003000085a7 */ /* 0x000ea400080010ff */
[----:B--2---:R-:W-:Y:S05]  /*3090*/  @P0 EXIT ;  /* 0x000000000000094d */ /* 0x004fea0003800000 */
[----:B------:R-:W-:Y:S05]  /*30a0*/  BRA `(.L_x_53) ;  /* 0xfffffffc00ec7947 */ /* 0x000fea000383ffff */
.L_x_46:
[----:B------:R-:W-:Y:S05]  /*30b0*/  BRA.U UP4, `(.L_x_54) ;  /* 0x0000001104dc7547 */ /* 0x000fea000b800000 */
[----:B------:R-:W1:Y:S01]  /*30c0*/  S2UR UR7, SR_CgaCtaId ;  /* 0x00000000000779c3 */ /* 0x000e620000008800 */
[----:B------:R-:W-:Y:S01]  /*30d0*/  UMOV UR4, 0x40 ;  /* 0x0000004000047882 */ /* 0x000fe20000000000 */
[----:B------:R-:W-:Y:S01]  /*30e0*/  NOP ;  /* 0x0000000000007918 */ /* 0x000fe20000000000 */
[----:B------:R-:W-:Y:S01]  /*30f0*/  UMOV UR6, 0x400 ;  /* 0x0000040000067882 */ /* 0x000fe20000000000 */
[----:B-1----:R-:W-:Y:S02]  /*3100*/  ULEA UR5, UR7, UR4, 0x18 ;  /* 0x0000000407057291 */ /* 0x002fe4000f8ec0ff */
[----:B------:R-:W-:-:S07]  /*3110*/  ULEA UR6, UR7, UR6, 0x18 ;  /* 0x0000000607067291 */ /* 0x000fce000f8ec0ff */
[----:B------:R-:W1:Y:S02]  /*3120*/  LDS.U8 R3, [UR5+0x1c] ;  /* 0x00001c05ff037984 */ /* 0x000e640008000000 */
[----:B-1----:R-:W-:-:S13]  /*3130*/  ISETP.NE.AND P0, PT, R3, RZ, PT ;  /* 0x000000ff0300720c */ /* 0x002fda0003f05270 */
[----:B------:R-:W-:Y:S05]  /*3140*/  @P0 BRA `(.L_x_55) ;  /* 0x0000000400080947 */ /* 0x000fea0003800000 */
[----:B------:R-:W-:Y:S02]  /*3150*/  UISETP.NE.U32.AND UP1, UPT, UR47, 0x1, UPT ;  /* 0x000000012f00788c */ /* 0x000fe4000bf25070 */
[----:B------:R-:W-:-:S07]  /*3160*/  UIADD3 UR7, UPT, UPT, UR5, 0x8, URZ ;  /* 0x0000000805077890 */ /* 0x000fce000fffe0ff */
[----:B------:R-:W-:Y:S05]  /*3170*/  BRA.U !UP1, `(.L_x_56) ;  /* 0x00000001099c7547 */ /* 0x000fea000b800000 */
[----:B------:R-:W-:Y:S01]  /*3180*/  ELECT P0, URZ, PT ;  /* 0x0000000000ff782f */ /* 0x000fe20003800000 */
[----:B------:R-:W-:-:S12]  /*3190*/  BSSY B0, `(.L_x_56) ;  /* 0x0000025000007945 */ /* 0x000fd80003800000 */
[----:B------:R-:W-:Y:S05]  /*31a0*/  @!P0 BRA `(.L_x_57) ;  /* 0x00000000008c8947 */ /* 0x000fea0003800000 */
[----:B------:R-:W-:-:S05]  /*31b0*/  UMOV UR4, 0x10 ;  /* 0x0000001000047882 */ /* 0x000fca0000000000 */
[----:B------:R-:W-:Y:S04]  /*31c0*/  DEPBAR.LE SB1, 0x36 ;  /* 0x00009d800000791a */ /* 0x000fe80000000000 */
[----:B------:R-:W1:Y:S02]  /*31d0*/  UTCATOMSWS.2CTA.FIND_AND_SET.ALIGN UP0, UR4, UR4 ;  /* 0x00000004000475e3 */ /* 0x000e640008200800 */
[----:B-1----:R-:W-:Y:S01]  /*31e0*/  MOV R10, UR4 ;  /* 0x00000004000a7c02 */ /* 0x002fe20008000f00 */
[----:B------:R-:W-:Y:S06]  /*31f0*/  BRA.U UP0, `(.L_x_58) ;  /* 0x0000000100187547 */ /* 0x000fec000b800000 */
.L_x_59:
[----:B------:R-:W-:Y:S05]  /*3200*/  NANOSLEEP 0x64 ;  /* 0x000000640000795d */ /* 0x000fea0003800000 */
[----:B------:R-:W-:-:S05]  /*3210*/  UMOV UR4, 0x10 ;  /* 0x0000001000047882 */ /* 0x000fca0000000000 */
[----:B------:R-:W-:Y:S04]  /*3220*/  DEPBAR.LE SB1, 0x36 ;  /* 0x00009d800000791a */ /* 0x000fe80000000000 */
[----:B------:R-:W1:Y:S02]  /*3230*/  UTCATOMSWS.2CTA.FIND_AND_SET.ALIGN UP0, UR4, UR4 ;  /* 0x00000004000475e3 */ /* 0x000e640008200800 */
[----:B-1----:R-:W-:Y:S01]  /*3240*/  MOV R10, UR4 ;  /* 0x00000004000a7c02 */ /* 0x002fe20008000f00 */
[----:B------:R-:W-:Y:S05]  /*3250*/  BRA.U !UP0, `(.L_x_59) ;  /* 0xfffffffd08e87547 */ /* 0x000fea000b83ffff */
.L_x_58:
[----:B------:R-:W1:Y:S01]  /*3260*/  LDS R6, [UR5+0x10] ;  /* 0x00001005ff067984 */ /* 0x000e620008000800 */
[----:B------:R-:W-:Y:S01]  /*3270*/  IMAD.U32 R3, RZ, RZ, UR6 ;  /* 0x00000006ff037e24 */ /* 0x000fe2000f8e00ff */
[----:B------:R-:W-:-:S03]  /*3280*/  MOV R4, UR46 ;  /* 0x0000002e00047c02 */ /* 0x000fc60008000f00 */
[----:B------:R-:W-:Y:S01]  /*3290*/  VIADD R3, R3, 0x130 ;  /* 0x0000013003037836 */ /* 0x000fe20000000000 */
[----:B-1----:R-:W-:-:S04]  /*32a0*/  SHF.L.U32 R6, R6, 0x1f, RZ ;  /* 0x0000001f06067819 */ /* 0x002fc800000006ff */
[----:B------:R-:W1:Y:S02]  /*32b0*/  SYNCS.PHASECHK.TRANS64.TRYWAIT P0, [UR5+0x8], R6 ;  /* 0x00000806ff0075a7 */ /* 0x000e640008001105 */
[----:B-1----:R-:W-:Y:S05]  /*32c0*/  @P0 BRA `(.L_x_60) ;  /* 0x0000000000080947 */ /* 0x002fea0003800000 */
[----:B------:R-:W1:Y:S02]  /*32d0*/  SYNCS.PHASECHK.TRANS64.TRYWAIT P0, [UR5+0x8], R6 ;  /* 0x00000806ff0075a7 */ /* 0x000e640008001105 */
[----:B-1----:R-:W-:Y:S05]  /*32e0*/  @!P0 BRA `(.L_x_61) ;  /* 0x0000006c00888947 */ /* 0x002fea0003800000 */
.L_x_60:
[----:B------:R-:W-:Y:S01]  /*32f0*/  PRMT R4, R4, 0x654, R3 ;  /* 0x0000065404047816 */ /* 0x000fe20000000003 */
[----:B------:R-:W-:Y:S01]  /*3300*/  HFMA2 R3, -RZ, RZ, 0, 5.9604644775390625e-08 ;  /* 0x00000001ff037431 */ /* 0x000fe200000001ff */
[----:B------:R-:W-:Y:S01]  /*3310*/  UPRMT UR4, UR46, 0x654, UR7 ;  /* 0x000006542e047896 */ /* 0x000fe20008000007 */
[----:B------:R-:W-:Y:S02]  /*3320*/  IMAD.MOV.U32 R7, RZ, RZ, 0xffff ;  /* 0x0000ffffff077424 */ /* 0x000fe400078e00ff */
[----:B-1----:R-:W-:Y:S02]  /*3330*/  IMAD.MOV.U32 R6, RZ, RZ, 0x4 ;  /* 0x00000004ff067424 */ /* 0x002fe400078e00ff */
[----:B------:R-:W-:Y:S01]  /*3340*/  IMAD.SHL.U32 R9, R10, 0x20, RZ ;  /* 0x000000200a097824 */ /* 0x000fe200078e00ff */
[----:B------:R-:W-:Y:S02]  /*3350*/  MOV R5, UR4 ;  /* 0x0000000400057c02 */ /* 0x000fe40008000f00 */
[-C--:B------:R-:W-:Y:S01]  /*3360*/  SHF.L.U32 R8, R7, R10.reuse, RZ ;  /* 0x0000000a07087219 */ /* 0x080fe200000006ff */
[----:B------:R1:W-:Y:S01]  /*3370*/  SYNCS.ARRIVE.TRANS64.RED RZ, [UR4], R6 ;  /* 0x00000006ffff79a7 */ /* 0x0003e20008000404 */
[----:B------:R-:W-:Y:S01]  /*3380*/  SHF.L.U32 R7, R3, R10, RZ ;  /* 0x0000000a03077219 */ /* 0x000fe200000006ff */
[----:B------:R1:W-:Y:S04]  /*3390*/  STS [UR6+0x130], R9 ;  /* 0x00013009ff007988 */ /* 0x0003e80008000806 */
[----:B------:R1:W-:Y:S04]  /*33a0*/  STAS [R4.64], R10 ;  /* 0x0000000a04007dbd */ /* 0x0003e8000c0008ff */
[----:B------:R1:W-:Y:S04]  /*33b0*/  ATOMS.OR RZ, [UR5+0x14], R8 ;  /* 0x00001408ffff798c */ /* 0x0003e8000b000005 */
[----:B------:R1:W-:Y:S04]  /*33c0*/  ATOMS.OR RZ, [UR5+0x18], R7 ;  /* 0x00001807ffff798c */ /* 0x0003e8000b000005 */
[----:B------:R1:W-:Y:S02]  /*33d0*/  ATOMS.XOR RZ, [UR5+0x10], R3 ;  /* 0x00001003ffff798c */ /* 0x0003e4000b800005 */
.L_x_57:
[----:B------:R-:W-:Y:S05]  /*33e0*/  BSYNC B0 ;  /* 0x0000000000007941 */ /* 0x000fea0003800000 */
.L_x_56:
[----:B------:R-:W-:Y:S05]  /*33f0*/  BRA.U UP1, `(.L_x_62) ;  /* 0x00000001016c7547 */ /* 0x000fea000b800000 */
[----:B------:R-:W-:-:S03]  /*3400*/  UMOV UR4, 0xffffffff ;  /* 0xffffffff00047882 */ /* 0x000fc60000000000 */
[----:B------:R-:W-:Y:S05]  /*3410*/  BRA.DIV UR4, `(.L_x_63) ;  /* 0x0000006e04547947 */ /* 0x000fea000b800000 */
[----:B------:R-:W-:-:S13]  /*3420*/  ELECT P0, URZ, PT ;  /* 0x0000000000ff782f */ /* 0x000fda0003800000 */
.L_x_163:
[----:B------:R-:W-:Y:S05]  /*3430*/  @!P0 BRA `(.L_x_62) ;  /* 0x00000000005c8947 */ /* 0x000fea0003800000 */
[----:B-1----:R-:W1:Y:S02]  /*3440*/  LDS R4, [UR5+0x10] ;  /* 0x00001005ff047984 */ /* 0x002e640008000800 */
[----:B-1----:R-:W-:-:S04]  /*3450*/  SHF.L.U32 R4, R4, 0x1f, RZ ;  /* 0x0000001f04047819 */ /* 0x002fc800000006ff */
[----:B------:R-:W1:Y:S02]  /*3460*/  SYNCS.PHASECHK.TRANS64.TRYWAIT P0, [UR5+0x8], R4 ;  /* 0x00000804ff0075a7 */ /* 0x000e640008001105 */
[----:B-1----:R-:W-:Y:S05]  /*3470*/  @P0 BRA `(.L_x_64) ;  /* 0x0000000000080947 */ /* 0x002fea0003800000 */
[----:B------:R-:W1:Y:S02]  /*3480*/  SYNCS.PHASECHK.TRANS64.TRYWAIT P0, [UR5+0x8], R4 ;  /* 0x00000804ff0075a7 */ /* 0x000e640008001105 */
[----:B-1----:R-:W-:Y:S05]  /*3490*/  @!P0 BRA `(.L_x_65) ;  /* 0x0000006c00588947 */ /* 0x002fea0003800000 */
.L_x_64:
[----:B------:R-:W2:Y:S01]  /*34a0*/  LDS R6, [UR6+0x130] ;  /* 0x00013006ff067984 */ /* 0x000ea20008000800 */
[----:B-1----:R-:W-:Y:S02]  /*34b0*/  HFMA2 R3, -RZ, RZ, 0, 5.9604644775390625e-08 ;  /* 0x00000001ff037431 */ /* 0x002fe400000001ff */
[----:B------:R-:W-:Y:S01]  /*34c0*/  IMAD.MOV.U32 R4, RZ, RZ, 0xffff ;  /* 0x0000ffffff047424 */ /* 0x000fe200078e00ff */
[----:B------:R-:W-:Y:S01]  /*34d0*/  UPRMT UR4, UR46, 0x654, UR7 ;  /* 0x000006542e047896 */ /* 0x000fe20008000007 */
[----:B--2---:R-:W-:-:S03]  /*34e0*/  IMAD.SHL.U32 R5, R6, 0x20, RZ ;  /* 0x0000002006057824 */ /* 0x004fc600078e00ff */
[-C--:B------:R-:W-:Y:S02]  /*34f0*/  SHF.L.U32 R4, R4, R6.reuse, RZ ;  /* 0x0000000604047219 */ /* 0x080fe400000006ff */
[----:B------:R-:W-:Y:S01]  /*3500*/  SHF.L.U32 R6, R3, R6, RZ ;  /* 0x0000000603067219 */ /* 0x000fe200000006ff */
[----:B------:R2:W-:Y:S04]  /*3510*/  STS [UR6+0x130], R5 ;  /* 0x00013005ff007988 */ /* 0x0005e80008000806 */
[----:B------:R2:W-:Y:S04]  /*3520*/  ATOMS.OR RZ, [UR5+0x14], R4 ;  /* 0x00001404ffff798c */ /* 0x0005e8000b000005 */
[----:B------:R2:W-:Y:S01]  /*3530*/  ATOMS.OR RZ, [UR5+0x18], R6 ;  /* 0x00001806ffff798c */ /* 0x0005e2000b000005 */
[----:B------:R-:W-:Y:S03]  /*3540*/  SYNCS.ARRIVE.TRANS64.RED.A1T0 RZ, [UR4], RZ ;  /* 0x000000ffffff79a7 */ /* 0x000fe60008100404 */
[----:B------:R2:W-:Y:S01]  /*3550*/  ATOMS.XOR RZ, [UR5+0x10], R3 ;  /* 0x00001003ffff798c */ /* 0x0005e2000b800005 */
[----:B------:R-:W-:Y:S05]  /*3560*/  BRA `(.L_x_62) ;  /* 0x0000000000107947 */ /* 0x000fea0003800000 */
.L_x_55:
[----:B------:R-:W-:Y:S02]  /*3570*/  MOV R3, 0xffffffff ;  /* 0xffffffff00037802 */ /* 0x000fe40000000f00 */
[----:B------:R-:W-:-:S03]  /*3580*/  MOV R4, 0x35b0 ;  /* 0x000035b000047802 */ /* 0x000fc60000000f00 */
[----:B------:R1:W-:Y:S04]  /*3590*/  STS [UR6+0x130], R3 ;  /* 0x00013003ff007988 */ /* 0x0003e80008000806 */
[----:B-1---5:R-:W-:Y:S05]  /*35a0*/  CALL.REL.NOINC `($__internal_1_$__cuda_sm10x_tcgen05_guardrail_trap_phase_invalid_during_alloc) ;  /* 0x00000074002c7944 */ /* 0x022fea0003c00000 */
.L_x_62:
[----:B------:R-:W-:Y:S05]  /*35b0*/  WARPSYNC.ALL ;  /* 0x0000000000007948 */ /* 0x000fea0003800000 */
[----:B------:R-:W3:Y:S01]  /*35c0*/  S2UR UR4, SR_CgaCtaId ;  /* 0x00000000000479c3 */ /* 0x000ee20000008800 */
[----:B------:R-:W-:Y:S01]  /*35d0*/  UMOV UR26, 0x400 ;  /* 0x00000400001a7882 */ /* 0x000fe20000000000 */
[----:B------:R-:W-:-:S06]  /*35e0*/  NOP ;  /* 0x0000000000007918 */ /* 0x000fcc0000000000 */
[----:B------:R-:W-:Y:S06]  /*35f0*/  BAR.ARV 0x6, 0xa0 ;  /* 0x0182800000007b1d */ /* 0x000fec0000002000 */
[----:B------:R-:W4:Y:S01]  /*3600*/  LDCU UR6, c[0x0][0x38c] ;  /* 0x00007180ff0677ac */ /* 0x000f220008000800 */
[----:B------:R-:W-:Y:S01]  /*3610*/  LOP3.LUT R0, R0, 0xffff, RZ, 0xc0, !PT ;  /* 0x0000ffff00007812 */ /* 0x000fe200078ec0ff */
[----:B-1----:R-:W-:Y:S01]  /*3620*/  IMAD.MOV.U32 R9, RZ, RZ, 0x1 ;  /* 0x00000001ff097424 */ /* 0x002fe200078e00ff */
[----:B------:R-:W-:Y:S01]  /*3630*/  LOP3.LUT R2, R2, 0xffff, RZ, 0xc0, !PT ;  /* 0x0000ffff02027812 */ /* 0x000fe200078ec0ff */
[----:B------:R-:W-:Y:S01]  /*3640*/  IMAD.MOV.U32 R8, RZ, RZ, RZ ;  /* 0x000000ffff087224 */ /* 0x000fe200078e00ff */
[----:B------:R-:W-:Y:S01]  /*3650*/  R2UR UR42, R0 ;  /* 0x00000000002a72ca */ /* 0x000fe200000e0000 */
[----:B------:R-:W-:Y:S01]  /*3660*/  UMOV UR32, URZ ;  /* 0x000000ff00207c82 */ /* 0x000fe20008000000 */
[----:B------:R-:W-:Y:S01]  /*3670*/  R2UR UR28, R2 ;  /* 0x00000000021c72ca */ /* 0x000fe200000e0000 */
[----:B------:R-:W-:Y:S01]  /*3680*/  UMOV UR23, URZ ;  /* 0x000000ff00177c82 */ /* 0x000fe20008000000 */
[----:B------:R-:W-:Y:S01]  /*3690*/  UMOV UR22, URZ ;  /* 0x000000ff00167c82 */ /* 0x000fe20008000000 */
[----:B---3--:R-:W-:-:S02]  /*36a0*/  ULEA UR26, UR4, UR26, 0x18 ;  /* 0x0000001a041a7291 */ /* 0x008fc4000f8ec0ff */
[----:B------:R-:W-:Y:S02]  /*36b0*/  UISETP.NE.AND UP3, UPT, UR47, URZ, UPT ;  /* 0x000000ff2f00728c */ /* 0x000fe4000bf65270 */
[----:B------:R-:W-:Y:S02]  /*36c0*/  UIADD3 UR5, UPT, UPT, UR26, 0x8400, URZ ;  /* 0x000084001a057890 */ /* 0x000fe4000fffe0ff */
[----:B------:R-:W-:Y:S02]  /*36d0*/  UIADD3 UR4, UPT, UPT, UR26, 0xe400, URZ ;  /* 0x0000e4001a047890 */ /* 0x000fe4000fffe0ff */
[----:B----4-:R-:W-:Y:S01]  /*36e0*/  UIADD3 UR6, UPT, UPT, UR6, 0x3f, URZ ;  /* 0x0000003f06067890 */ /* 0x010fe2000fffe0ff */
[----:B--2---:R-:W1:Y:S01]  /*36f0*/  LDS R3, [UR26+0x130] ;  /* 0x0001301aff037984 */ /* 0x004e620008000800 */
[----:B------:R-:W-:Y:S02]  /*3700*/  USHF.R.U32.HI UR5, URZ, 0x4, UR5 ;  /* 0x00000004ff057899 */ /* 0x000fe40008011605 */
[----:B------:R-:W-:-:S02]  /*3710*/  USHF.R.S32.HI UR33, URZ, 0x1f, UR6 ;  /* 0x0000001fff217899 */ /* 0x000fc40008011406 */
[----:B------:R-:W-:Y:S02]  /*3720*/  USHF.R.U32.HI UR4, URZ, 0x4, UR4 ;  /* 0x00000004ff047899 */ /* 0x000fe40008011604 */
[----:B------:R-:W-:Y:S02]  /*3730*/  ULEA.HI UR33, UR33, UR6, URZ, 0x6 ;  /* 0x0000000621217291 */ /* 0x000fe4000f8f30ff */
[----:B------:R-:W-:Y:S02]  /*3740*/  ULOP3.LUT UR5, UR5, 0x3fff, URZ, 0xc0, !UPT ;  /* 0x00003fff05057892 */ /* 0x000fe4000f8ec0ff */
[----:B------:R-:W-:Y:S02]  /*3750*/  USHF.R.S32.HI UR33, URZ, 0x6, UR33 ;  /* 0x00000006ff217899 */ /* 0x000fe40008011421 */
[----:B------:R-:W-:Y:S02]  /*3760*/  ULOP3.LUT UR30, UR4, 0x3fff, URZ, 0xc0, !UPT ;  /* 0x00003fff041e7892 */ /* 0x000fe4000f8ec0ff */
[----:B------:R-:W-:Y:S01]  /*3770*/  UISETP.LT.AND UP0, UPT, UR33, 0x1, UPT ;  /* 0x000000012100788c */ /* 0x000fe2000bf01270 */
[----:B------:R-:W-:Y:S01]  /*3780*/  UMOV UR40, 0x0 ;  /* 0x0000000000287882 */ /* 0x000fe20000000000 */
[----:B------:R-:W-:Y:S01]  /*3790*/  UMOV UR41, 0x8400010 ;  /* 0x0840001000297882 */ /* 0x000fe20000000000 */
[----:B------:R-:W-:-:S02]  /*37a0*/  ULOP3.LUT UR29, UR5, 0x10000, URZ, 0xfc, !UPT ;  /* 0x00010000051d7892 */ /* 0x000fc4000f8efcff */
[----:B------:R-:W-:Y:S02]  /*37b0*/  ULOP3.LUT UR30, UR30, 0x10000, URZ, 0xfc, !UPT ;  /* 0x000100001e1e7892 */ /* 0x000fe4000f8efcff */
[----:B------:R-:W-:Y:S01]  /*37c0*/  USEL UR43, UR33, 0x1, !UP0 ;  /* 0x00000001212b7887 */ /* 0x000fe2000c000000 */
[----:B------:R-:W-:Y:S01]  /*37d0*/  UMOV UR38, 0x0 ;  /* 0x0000000000267882 */ /* 0x000fe20000000000 */
[----:B------:R-:W-:Y:S01]  /*37e0*/  UMOV UR39, 0x8400010 ;  /* 0x0840001000277882 */ /* 0x000fe20000000000 */
[----:B------:R-:W-:Y:S01]  /*37f0*/  UMOV UR36, 0x0 ;  /* 0x0000000000247882 */ /* 0x000fe20000000000 */
[----:B------:R-:W-:Y:S01]  /*3800*/  UMOV UR37, 0x8400010 ;  /* 0x0840001000257882 */ /* 0x000fe20000000000 */
[----:B------:R-:W-:Y:S01]  /*3810*/  UMOV UR34, 0x0 ;  /* 0x0000000000227882 */ /* 0x000fe20000000000 */
[----:B------:R-:W-:Y:S01]  /*3820*/  UMOV UR35, 0x8400010 ;  /* 0x0840001000237882 */ /* 0x000fe20000000000 */
[----:B-1----:R-:W-:Y:S02]  /*3830*/  R2UR UR44, R3 ;  /* 0x00000000032c72ca */ /* 0x002fe400000e0000 */
[----:B------:R-:W-:-:S13]  /*3840*/  CS2R R2, SRZ ;  /* 0x0000000000027805 */ /* 0x000fda000001ff00 */
.L_x_73:
[C---:B------:R-:W-:Y:S02]  /*3850*/  LEA R0, R8.reuse, UR26, 0x3 ;  /* 0x0000001a08007c11 */ /* 0x040fe4000f8e18ff */
[----:B------:R-:W-:Y:S02]  /*3860*/  SHF.L.U32 R5, R3, 0x1f, RZ ;  /* 0x0000001f03057819 */ /* 0x000fe400000006ff */
[----:B------:R-:W-:Y:S02]  /*3870*/  LEA R4, R8, UR26, 0x4 ;  /* 0x0000001a08047c11 */ /* 0x000fe4000f8e20ff */
[----:B------:R-:W1:Y:S02]  /*3880*/  SYNCS.PHASECHK.TRANS64.TRYWAIT P0, [R0+URZ+0x80], R5 ;  /* 0x00008005000075a7 */ /* 0x000e6400080011ff */
[----:B-1-3--:R-:W-:Y:S05]  /*3890*/  @!P0 BRA `(.L_x_66) ;  /* 0x0000006800708947 */ /* 0x00afea0003800000 */
.L_x_164:
[----:B-1----:R-:W1:Y:S01]  /*38a0*/  LDS.128 R4, [R4+0x110] ;  /* 0x0001100004047984 */ /* 0x002e620000000c00 */
[----:B------:R-:W-:Y:S02]  /*38b0*/  VIADD R0, R0, 0x90 ;  /* 0x0000009000007836 */ /* 0x000fe40000000000 */
[----:B------:R-:W-:Y:S01]  /*38c0*/  VIADD R8, R8, 0x1 ;  /* 0x0000000108087836 */ /* 0x000fe20000000000 */
[----:B------:R-:W-:Y:S01]  /*38d0*/  @!PT LDS RZ, [RZ] ;  /* 0x00000000fffff984 */ /* 0x000fe20000000800 */
[----:B------:R-:W-:Y:S01]  /*38e0*/  @!PT LDS RZ, [RZ] ;  /* 0x00000000fffff984 */ /* 0x000fe20000000800 */
[----:B------:R-:W-:Y:S01]  /*38f0*/  @!PT LDS RZ, [RZ] ;  /* 0x00000000fffff984 */ /* 0x000fe20000000800 */
[----:B------:R-:W-:Y:S01]  /*3900*/  @!PT LDS RZ, [RZ] ;  /* 0x00000000fffff984 */ /* 0x000fe20000000800 */
[----:B------:R2:W-:Y:S06]  /*3910*/  MEMBAR.ALL.CTA ;  /* 0x0000000000007992 */ /* 0x0005ec0000008000 */
[----:B--2---:R-:W2:Y:S01]  /*3920*/  FENCE.VIEW.ASYNC.S ;  /* 0x00000000000073c6 */ /* 0x004ea20000000000 */
[----:B------:R-:W-:-:S04]  /*3930*/  PRMT R0, RZ, 0x654, R0 ;  /* 0x00000654ff007816 */ /* 0x000fc80000000000 */
[----:B--2---:R2:W-:Y:S01]  /*3940*/  SYNCS.ARRIVE.TRANS64.RED.A1T0 RZ, [R0+URZ], RZ ;  /* 0x000000ff00ff79a7 */ /* 0x0045e200081004ff */
[----:B-1----:R-:W-:Y:S01]  /*3950*/  LOP3.LUT P1, RZ, R6, 0x1, RZ, 0xc0, !PT ;  /* 0x0000000106ff7812 */ /* 0x002fe2000782c0ff */
[----:B--2---:R-:W-:-:S12]  /*3960*/  BRA.U UP3, `(.L_x_67) ;  /* 0x0000000503087547 */ /* 0x004fd8000b800000 */
[----:B------:R-:W1:Y:S01]  /*3970*/  LDCU UR4, c[0x0][0x38c] ;  /* 0x00007180ff0477ac */ /* 0x000e620008000800 */
[----:B------:R-:W-:Y:S02]  /*3980*/  PLOP3.LUT P2, PT, PT, PT, PT, 0x80, 0x8 ;  /* 0x000000000008781c */ /* 0x000fe40003f4f070 */
[----:B------:R-:W-:Y:S01]  /*3990*/  SHF.L.U32 R5, R9, 0x1f, RZ ;  /* 0x0000001f09057819 */ /* 0x000fe200000006ff */
[----:B------:R-:W-:Y:S02]  /*39a0*/  ULEA UR31, UR32, UR26, 0x3 ;  /* 0x0000001a201f7291 */ /* 0x000fe4000f8e18ff */
[----:B------:R-:W-:Y:S02]  /*39b0*/  ULEA UR11, UR32, UR44, 0x7 ;  /* 0x0000002c200b7291 */ /* 0x000fe4000f8e38ff */
[----:B-1----:R-:W-:-:S06]  /*39c0*/  UISETP.GE.AND UP0, UPT, UR4, 0x1, UPT ;  /* 0x000000010400788c */ /* 0x002fcc000bf06270 */
[----:B------:R-:W-:-:S05]  /*39d0*/  PLOP3.LUT P0, PT, PT, PT, UP0, 0x80, 0x8 ;  /* 0x000000000008781c */ /* 0x000fca0003f0f008 */
[----:B------:R-:W-:-:S08]  /*39e0*/  @UP0 ULEA UR4, UR23, UR26, 0x3 ;  /* 0x0000001a17040291 */ /* 0x000fd0000f8e18ff */
[----:B------:R-:W-:-:S04]  /*39f0*/  @P0 SHF.L.U32 R0, R2, 0x1f, RZ ;  /* 0x0000001f02000819 */ /* 0x000fc800000006ff */
[----:B------:R1:W2:Y:S01]  /*3a00*/  @P0 SYNCS.PHASECHK.TRANS64.TRYWAIT P2, [UR4], R0 ;  /* 0x00000000ff0005a7 */ /* 0x0002a20008041104 */
[----:B------:R-:W3:Y:S02]  /*3a10*/  SYNCS.PHASECHK.TRANS64.TRYWAIT P0, [UR31+0xc0], R5 ;  /* 0x0000c005ff0075a7 */ /* 0x000ee4000800111f */
[----:B-123--:R-:W-:Y:S05]  /*3a20*/  @!P0 BRA `(.L_x_68) ;  /* 0x0000006800208947 */ /* 0x00efea0003800000 */
.L_x_166:
[----:B------:R-:W-:Y:S01]  /*3a30*/  UMOV UR27, UR22 ;  /* 0x00000016001b7c82 */ /* 0x000fe20008000000 */
[----:B------:R-:W-:Y:S05]  /*3a40*/  BRA.U !UP0, `(.L_x_69) ;  /* 0x0000000108c07547 */ /* 0x000fea000b800000 */
[----:B------:R-:W-:Y:S02]  /*3a50*/  UIADD3 UR27, UPT, UPT, UR43, UR22, URZ ;  /* 0x000000162b1b7290 */ /* 0x000fe4000fffe0ff */
[----:B------:R-:W-:Y:S01]  /*3a60*/  UPLOP3.LUT UP2, UPT, UPT, UPT, UPT, 0x40, 0x4 ;  /* 0x000000000004789c */ /* 0x000fe20003f4e870 */
[----:B------:R-:W-:Y:S01]  /*3a70*/  UMOV UR24, UR33 ;  /* 0x0000002100187c82 */ /* 0x000fe20008000000 */
[----:B------:R-:W-:-:S09]  /*3a80*/  UMOV UR10, UR23 ;  /* 0x00000017000a7c82 */ /* 0x000fd20008000000 */
.L_x_72:
[----:B--2---:R-:W-:Y:S01]  /*3a90*/  ULEA UR5, UR10, UR26, 0x3 ;  /* 0x0000001a0a057291 */ /* 0x004fe2000f8e18ff */
[----:B---3--:R-:W-:Y:S11]  /*3aa0*/  @P2 BRA `(.L_x_70) ;  /* 0x00000000000c2947 */ /* 0x008ff60003800000 */
[----:B-1----:R-:W-:Y:S04]  /*3ab0*/  SHF.L.U32 R5, R2, 0x1f, RZ ;  /* 0x0000001f02057819 */ /* 0x002fe800000006ff */
[----:B------:R-:W1:Y:S02]  /*3ac0*/  SYNCS.PHASECHK.TRANS64.TRYWAIT P0, [UR5], R5 ;  /* 0x00000005ff0075a7 */ /* 0x000e640008001105 */
[----:B-1----:R-:W-:Y:S05]  /*3ad0*/  @!P0 BRA `(.L_x_71) ;  /* 0x00000068000c8947 */ /* 0x002fea0003800000 */
.L_x_70:
[----:B------:R-:W-:Y:S01]  /*3ae0*/  UISETP.NE.AND UP0, UPT, UR24, 0x1, UPT ;  /* 0x000000011800788c */ /* 0x000fe2000bf05270 */
[----:B------:R-:W-:Y:S01]  /*3af0*/  PLOP3.LUT P2, PT, PT, PT, PT, 0x80, 0x8 ;  /* 0x000000000008781c */ /* 0x000fe20003f4f070 */
[----:B------:R-:W-:Y:S02]  /*3b00*/  UIADD3 UR4, UPT, UPT, UR10, 0x1, URZ ;  /* 0x000000010a047890 */ /* 0x000fe4000fffe0ff */
[----:B------:R-:W-:Y:S02]  /*3b10*/  UIADD3 UR25, UPT, UPT, UR5, 0x18, URZ ;  /* 0x0000001805197890 */ /* 0x000fe4000fffe0ff */
[----:B------:R-:W-:Y:S01]  /*3b20*/  UISETP.NE.AND UP1, UPT, UR4, 0x3, UPT ;  /* 0x000000030400788c */ /* 0x000fe2000bf25270 */
[----:B------:R-:W-:Y:S01]  /*3b30*/  PLOP3.LUT P0, PT, PT, PT, UP0, 0x80, 0x8 ;  /* 0x000000000008781c */ /* 0x000fe20003f0f008 */
[----:B------:R-:W-:Y:S02]  /*3b40*/  UIADD3 UR22, UPT, UPT, UR22, 0x1, URZ ;  /* 0x0000000116167890 */ /* 0x000fe4000fffe0ff */
[----:B------:R-:W-:Y:S02]  /*3b50*/  USEL UR6, URZ, 0x1, UP1 ;  /* 0x00000001ff067887 */ /* 0x000fe40008800000 */
[----:B------:R-:W-:Y:S02]  /*3b60*/  USEL UR23, UR4, URZ, UP1 ;  /* 0x000000ff04177287 */ /* 0x000fe40008800000 */
[----:B------:R-:W-:Y:S02]  /*3b70*/  UIADD3 UR24, UPT, UPT, UR24, -0x1, URZ ;  /* 0xffffffff18187890 */ /* 0x000fe4000fffe0ff */
[----:B------:R-:W-:Y:S01]  /*3b80*/  @UP0 ULEA UR4, UR23, UR26, 0x3 ;  /* 0x0000001a17040291 */ /* 0x000fe2000f8e18ff */
[----:B------:R-:W-:Y:S01]  /*3b90*/  LOP3.LUT R2, R2, UR6, RZ, 0x3c, !PT ;  /* 0x0000000602027c12 */ /* 0x000fe2000f8e3cff */
[----:B------:R-:W-:Y:S02]  /*3ba0*/  ULEA UR6, UR10, UR30, 0xa ;  /* 0x0000001e0a067291 */ /* 0x000fe4000f8e50ff */
[----:B------:R-:W-:Y:S01]  /*3bb0*/  UISETP.NE.AND UP0, UPT, UR22, UR27, UPT ;  /* 0x0000001b1600728c */ /* 0x000fe2000bf05270 */
[----:B-1----:R-:W-:Y:S01]  /*3bc0*/  @P0 SHF.L.U32 R0, R2, 0x1f, RZ ;  /* 0x0000001f02000819 */ /* 0x002fe200000006ff */
[----:B------:R-:W-:Y:S02]  /*3bd0*/  UIADD3 UR20, UPT, UPT, UR6, 0x2, URZ ;  /* 0x0000000206147890 */ /* 0x000fe4000fffe0ff */
[----:B------:R-:W-:Y:S01]  /*3be0*/  UIADD3 UR16, UPT, UPT, UR6, 0x4, URZ ;  /* 0x0000000406107890 */ /* 0x000fe2000fffe0ff */
[----:B------:R2:W3:Y:S01]  /*3bf0*/  @P0 SYNCS.PHASECHK.TRANS64.TRYWAIT P2, [UR4], R0 ;  /* 0x00000000ff0005a7 */ /* 0x0004e20008041104 */
[----:B------:R-:W-:Y:S02]  /*3c00*/  ULEA UR4, UR10, UR29, 0x9 ;  /* 0x0000001d0a047291 */ /* 0x000fe4000f8e48ff */
[----:B------:R-:W-:Y:S02]  /*3c10*/  UIADD3 UR12, UPT, UPT, UR6, 0x6, URZ ;  /* 0x00000006060c7890 */ /* 0x000fe4000fffe0ff */
[----:B------:R-:W-:Y:S02]  /*3c20*/  UIADD3 UR18, UPT, UPT, UR4, 0x2, URZ ;  /* 0x0000000204127890 */ /* 0x000fe4000fffe0ff */
[----:B------:R-:W-:Y:S02]  /*3c30*/  UIADD3 UR14, UPT, UPT, UR4, 0x4, URZ ;  /* 0x00000004040e7890 */ /* 0x000fe4000fffe0ff */
[----:B------:R-:W-:Y:S01]  /*3c40*/  UIADD3 UR8, UPT, UPT, UR4, 0x6, URZ ;  /* 0x0000000604087890 */ /* 0x000fe2000fffe0ff */
[----:B------:R-:W-:Y:S01]  /*3c50*/  UMOV UR7, 0x40004040 ;  /* 0x4000404000077882 */ /* 0x000fe20000000000 */
[----:B------:R-:W-:Y:S01]  /*3c60*/  UMOV UR5, 0x40004040 ;  /* 0x4000404000057882 */ /* 0x000fe20000000000 */
[----:B------:R-:W-:Y:S01]  /*3c70*/  UMOV UR21, 0x40004040 ;  /* 0x4000404000157882 */ /* 0x000fe20000000000 */
[----:B------:R2:W-:Y:S01]  /*3c80*/  UTCHMMA.2CTA gdesc[UR4], gdesc[UR6], tmem[UR11], tmem[UR40], idesc[UR41], UP2 ;  /* 0x00ff2806040075ea */ /* 0x0005e2000920000b */
[----:B------:R-:W-:Y:S01]  /*3c90*/  UPLOP3.LUT UP2, UPT, UPT, UPT, UPT, 0x80, 0x8 ;  /* 0x000000000008789c */ /* 0x000fe20003f4f070 */
[----:B------:R-:W-:Y:S01]  /*3ca0*/  UMOV UR19, 0x40004040 ;  /* 0x4000404000137882 */ /* 0x000fe20000000000 */
[----:B------:R-:W-:Y:S01]  /*3cb0*/  UMOV UR17, 0x40004040 ;  /* 0x4000404000117882 */ /* 0x000fe20000000000 */
[----:B------:R2:W-:Y:S01]  /*3cc0*/  UTCHMMA.2CTA gdesc[UR18], gdesc[UR20], tmem[UR11], tmem[UR38], idesc[UR39], UPT ;  /* 0x00ff2614120075ea */ /* 0x0005e2000ba0000b */
[----:B------:R-:W-:Y:S01]  /*3cd0*/  UMOV UR15, 0x40004040 ;  /* 0x40004040000f7882 */ /* 0x000fe20000000000 */
[----:B------:R-:W-:Y:S01]  /*3ce0*/  UMOV UR13, 0x40004040 ;  /* 0x40004040000d7882 */ /* 0x000fe20000000000 */
[----:B------:R-:W-:Y:S01]  /*3cf0*/  UMOV UR9, 0x40004040 ;  /* 0x4000404000097882 */ /* 0x000fe20000000000 */
[----:B------:R2:W-:Y:S01]  /*3d00*/  UTCHMMA.2CTA gdesc[UR14], gdesc[UR16], tmem[UR11], tmem[UR36], idesc[UR37], UPT ;  /* 0x00ff24100e0075ea */ /* 0x0005e2000ba0000b */
[----:B------:R2:W-:Y:S01]  /*3d10*/  UTCHMMA.2CTA gdesc[UR8], gdesc[UR12], tmem[UR11], tmem[UR34], idesc[UR35], UPT ;  /* 0x00ff220c080075ea */ /* 0x0005e2000ba0000b */
[----:B------:R2:W-:Y:S01]  /*3d20*/  UTCBAR.2CTA.MULTICAST [UR25], URZ, UR28 ;  /* 0x000000ff190073e9 */ /* 0x0005e2000820081c */
[----:B------:R-:W-:Y:S01]  /*3d30*/  UMOV UR10, UR23 ;  /* 0x00000017000a7c82 */ /* 0x000fe20008000000 */
[----:B------:R-:W-:Y:S05]  /*3d40*/  BRA.U UP0, `(.L_x_72) ;  /* 0xfffffffd00507547 */ /* 0x000fea000b83ffff */
.L_x_69:
[----:B--2---:R-:W-:Y:S01]  /*3d50*/  UIADD3 UR4, UPT, UPT, UR31, 0xa0, URZ ;  /* 0x000000a01f047890 */ /* 0x004fe2000fffe0ff */
[----:B------:R-:W-:-:S08]  /*3d60*/  UMOV UR22, UR27 ;  /* 0x0000001b00167c82 */ /* 0x000fd00008000000 */
[----:B------:R2:W-:Y:S01]  /*3d70*/  UTCBAR.2CTA.MULTICAST [UR4], URZ, UR42 ;  /* 0x000000ff040073e9 */ /* 0x0005e2000820082a */
[----:B------:R-:W-:Y:S02]  /*3d80*/  NOP ;  /* 0x0000000000007918 */ /* 0x000fe40000000000 */
.L_x_67:
[----:B--2---:R-:W-:Y:S01]  /*3d90*/  UIADD3 UR4, UPT, UPT, UR32, 0x1, URZ ;  /* 0x0000000120047890 */ /* 0x004fe2000fffe0ff */
[----:B------:R-:W-:-:S03]  /*3da0*/  ISETP.NE.AND P0, PT, R8, 0x2, PT ;  /* 0x000000020800780c */ /* 0x000fc60003f05270 */
[----:B------:R-:W-:Y:S01]  /*3db0*/  UISETP.NE.AND UP0, UPT, UR4, 0x4, UPT ;  /* 0x000000040400788c */ /* 0x000fe2000bf05270 */
[----:B-1----:R-:W-:Y:S02]  /*3dc0*/  SEL R0, RZ, 0x1, P0 ;  /* 0x00000001ff007807 */ /* 0x002fe40000000000 */
[----:B------:R-:W-:Y:S01]  /*3dd0*/  SEL R8, R8, RZ, P0 ;  /* 0x000000ff08087207 */ /* 0x000fe20000000000 */
[----:B------:R-:W-:Y:S01]  /*3de0*/  USEL UR5, URZ, 0x1, UP0 ;  /* 0x00000001ff057887 */ /* 0x000fe20008000000 */
[----:B------:R-:W-:Y:S01]  /*3df0*/  LOP3.LUT R3, R3, R0, RZ, 0x3c, !PT ;  /* 0x0000000003037212 */ /* 0x000fe200078e3cff */
[----:B------:R-:W-:-:S04]  /*3e00*/  USEL UR32, UR4, URZ, UP0 ;  /* 0x000000ff04207287 */ /* 0x000fc80008000000 */
[----:B------:R-:W-:Y:S01]  /*3e10*/  LOP3.LUT R9, R9, UR5, RZ, 0x3c, !PT ;  /* 0x0000000509097c12 */ /* 0x000fe2000f8e3cff */
[----:B------:R-:W-:Y:S07]  /*3e20*/  @P1 BRA `(.L_x_73) ;  /* 0xfffffff800881947 */ /* 0x000fee000383ffff */
[----:B------:R-:W1:Y:S01]  /*3e30*/  S2UR UR8, SR_CgaCtaId ;  /* 0x00000000000879c3 */ /* 0x000e620000008800 */
[----:B------:R-:W-:Y:S01]  /*3e40*/  ELECT P0, URZ, PT ;  /* 0x0000000000ff782f */ /* 0x000fe20003800000 */
[----:B------:R-:W-:Y:S01]  /*3e50*/  HFMA2 R0, -RZ, RZ, 0, 5.9604644775390625e-08 ;  /* 0x00000001ff007431 */ /* 0x000fe200000001ff */
[----:B------:R-:W-:-:S05]  /*3e60*/  UMOV UR4, 0x40 ;  /* 0x0000004000047882 */ /* 0x000fca0000000000 */
[----:B------:R-:W-:Y:S01]  /*3e70*/  UVIRTCOUNT.DEALLOC.SMPOOL 0x80 ;  /* 0x000000800000784c */ /* 0x000fe20000000000 */
[----:B------:R-:W-:Y:S02]  /*3e80*/  UISETP.NE.AND UP1, UPT, UR47, URZ, UPT ;  /* 0x000000ff2f00728c */ /* 0x000fe4000bf25270 */
[----:B-1----:R-:W-:-:S09]  /*3e90*/  ULEA UR8, UR8, UR4, 0x18 ;  /* 0x0000000408087291 */ /* 0x002fd2000f8ec0ff */
[----:B------:R1:W-:Y:S01]  /*3ea0*/  @P0 STS.U8 [UR8+0x1c], R0 ;  /* 0x00001c00ff000988 */ /* 0x0003e20008000008 */
[----:B------:R-:W-:Y:S05]  /*3eb0*/  BRA.U UP1, `(.L_x_74) ;  /* 0x0000000101a07547 */ /* 0x000fea000b800000 */
[----:B------:R-:W-:Y:S01]  /*3ec0*/  UIADD3 UR7, UPT, UPT, UR26, 0xc0, URZ ;  /* 0x000000c01a077890 */ /* 0x000fe2000fffe0ff */
[----:B------:R-:W-:-:S03]  /*3ed0*/  SHF.L.U32 R3, R9, 0x1f, RZ ;  /* 0x0000001f09037819 */ /* 0x000fc600000006ff */
[----:B------:R-:W-:-:S09]  /*3ee0*/  ULEA UR4, UR32, UR7, 0x3 ;  /* 0x0000000720047291 */ /* 0x000fd2000f8e18ff */
[----:B------:R-:W2:Y:S02]  /*3ef0*/  SYNCS.PHASECHK.TRANS64.TRYWAIT P0, [UR4], R3 ;  /* 0x00000003ff0075a7 */ /* 0x000ea40008001104 */
[----:B--2---:R-:W-:Y:S05]  /*3f00*/  @!P0 BRA `(.L_x_75) ;  /* 0x0000006400188947 */ /* 0x004fea0003800000 */
.L_x_169:
        /* <DEDUP_REMOVED lines=9> */
.L_x_171:
        /* <DEDUP_REMOVED lines=9> */
.L_x_173:
[----:B------:R-:W-:-:S04]  /*4030*/  UIADD3 UR4, UPT, UPT, UR4, 0x1, URZ ;  /* 0x0000000104047890 */ /* 0x000fc8000fffe0ff */
[----:B------:R-:W-:-:S04]  /*4040*/  UISETP.NE.AND UP0, UPT, UR4, 0x4, UPT ;  /* 0x000000040400788c */ /* 0x000fc8000bf05270 */
[----:B------:R-:W-:Y:S02]  /*4050*/  USEL UR5, URZ, 0x1, UP0 ;  /* 0x00000001ff057887 */ /* 0x000fe40008000000 */
[----:B------:R-:W-:-:S04]  /*4060*/  USEL UR4, UR4, URZ, UP0 ;  /* 0x000000ff04047287 */ /* 0x000fc80008000000 */
[----:B------:R-:W-:Y:S01]  /*4070*/  ULEA UR4, UR4, UR7, 0x3 ;  /* 0x0000000704047291 */ /* 0x000fe2000f8e18ff */
[----:B-1----:R-:W-:-:S04]  /*4080*/  LOP3.LUT R3, R2, UR5, RZ, 0x3c, !PT ;  /* 0x0000000502037c12 */ /* 0x002fc8000f8e3cff */
[----:B------:R-:W-:Y:S01]  /*4090*/  SHF.L.U32 R3, R3, 0x1f, RZ ;  /* 0x0000001f03037819 */ /* 0x000fe200000006ff */
[----:B------:R-:W-:-:S04]  /*40a0*/  IMAD.U32 R0, RZ, RZ, UR4 ;  /* 0x00000004ff007e24 */ /* 0x000fc8000f8e00ff */
[----:B------:R1:W2:Y:S03]  /*40b0*/  SYNCS.PHASECHK.TRANS64.TRYWAIT P0, [R0+URZ], R3 ;  /* 0x00000003000075a7 */ /* 0x0002a600080011ff */
[----:B--2---:R-:W-:Y:S05]  /*40c0*/  @!P0 NANOSLEEP.SYNCS 0x989680 ;  /* 0x009896800000895d */ /* 0x004fea0003900000 */
[----:B------:R-:W2:Y:S02]  /*40d0*/  @!P0 SYNCS.PHASECHK.TRANS64 P0, [R0+URZ], R3 ;  /* 0x00000003000085a7 */ /* 0x000ea400080010ff */
[----:B--2---:R-:W-:Y:S05]  /*40e0*/  @P0 BRA `(.L_x_78) ;  /* 0x0000000000200947 */ /* 0x004fea0003800000 */
.L_x_79:
[----:B--2---:R2:W4:Y:S02]  /*40f0*/  SYNCS.PHASECHK.TRANS64.TRYWAIT P0, [R0+URZ], R3 ;  /* 0x00000003000075a7 */ /* 0x00452400080011ff */
[----:B----4-:R-:W-:Y:S05]  /*4100*/  @!P0 NANOSLEEP.SYNCS 0x989680 ;  /* 0x009896800000895d */ /* 0x010fea0003900000 */
[----:B------:R-:W4:Y:S02]  /*4110*/  @!P0 SYNCS.PHASECHK.TRANS64 P0, [R0+URZ], R3 ;  /* 0x00000003000085a7 */ /* 0x000f2400080010ff */
[----:B----4-:R-:W-:Y:S05]  /*4120*/  @!P0 BRA `(.L_x_79) ;  /* 0xfffffffc00f08947 */ /* 0x010fea000383ffff */
[----:B------:R-:W-:Y:S05]  /*4130*/  BRA `(.L_x_78) ;  /* 0x00000000000c7947 */ /* 0x000fea0003800000 */
.L_x_74:
[----:B------:R-:W-:-:S04]  /*4140*/  UIADD3 UR4, UPT, UPT, UR26, 0x100, URZ ;  /* 0x000001001a047890 */ /* 0x000fc8000fffe0ff */
[----:B------:R-:W-:-:S09]  /*4150*/  UPRMT UR4, UR46, 0x654, UR4 ;  /* 0x000006542e047896 */ /* 0x000fd20008000004 */
[----:B------:R-:W-:Y:S03]  /*4160*/  SYNCS.ARRIVE.TRANS64.RED.A1T0 RZ, [UR4], RZ ;  /* 0x000000ffffff79a7 */ /* 0x000fe60008100404 */
.L_x_78:
[----:B-12---:R-:W-:Y:S01]  /*4170*/  SHF.L.U32 R3, RZ, 0x1f, RZ ;  /* 0x0000001fff037819 */ /* 0x006fe200000006ff */
[----:B------:R-:W-:Y:S01]  /*4180*/  UIADD3 UR4, UPT, UPT, UR26, 0x100, URZ ;  /* 0x000001001a047890 */ /* 0x000fe2000fffe0ff */
[----:B------:R-:W-:Y:S02]  /*4190*/  PLOP3.LUT P0, PT, PT, PT, UP1, 0x80, 0x8 ;  /* 0x000000000008781c */ /* 0x000fe40003f0f018 */
[----:B------:R-:W1:Y:S02]  /*41a0*/  SYNCS.PHASECHK.TRANS64.TRYWAIT P1, [UR26+0x100], R3 ;  /* 0x00010003ff0075a7 */ /* 0x000e64000802111a */
[----:B-1----:R-:W-:Y:S09]  /*41b0*/  @!P1 BRA `(.L_x_80) ;  /* 0x0000006000b49947 */ /* 0x002ff20003800000 */
.L_x_175:
[----:B------:R-:W-:Y:S01]  /*41c0*/  @!UP1 UPRMT UR4, UR46, 0x654, UR4 ;  /* 0x000006542e049896 */ /* 0x000fe20008000004 */
[----:B------:R-:W-:Y:S01]  /*41d0*/  UMOV UR5, 0xffff ;  /* 0x0000ffff00057882 */ /* 0x000fe20000000000 */
[----:B------:R-:W-:-:S07]  /*41e0*/  UMOV UR6, 0x1 ;  /* 0x0000000100067882 */ /* 0x000fce0000000000 */
[----:B------:R-:W-:Y:S01]  /*41f0*/  @!P0 SYNCS.ARRIVE.TRANS64.RED.A1T0 RZ, [UR4], RZ ;  /* 0x000000ffffff89a7 */ /* 0x000fe20008100404 */
[----:B------:R-:W-:Y:S01]  /*4200*/  NOP ;  /* 0x0000000000007918 */ /* 0x000fe20000000000 */
[----:B-1----:R-:W1:Y:S01]  /*4210*/  LDS R0, [UR8+0x14] ;  /* 0x00001408ff007984 */ /* 0x002e620008000800 */
[----:B------:R-:W-:-:S04]  /*4220*/  ULOP3.LUT UR4, UR44, 0xffff, URZ, 0xc0, !UPT ;  /* 0x0000ffff2c047892 */ /* 0x000fc8000f8ec0ff */
[----:B------:R-:W-:-:S04]  /*4230*/  USHF.R.U32.HI UR4, URZ, 0x5, UR4 ;  /* 0x00000005ff047899 */ /* 0x000fc80008011604 */
[----:B------:R-:W-:Y:S02]  /*4240*/  USHF.L.U32 UR5, UR5, UR4, URZ ;  /* 0x0000000405057299 */ /* 0x000fe400080006ff */
[----:B------:R-:W-:-:S04]  /*4250*/  USHF.L.U32 UR4, UR6, UR4, URZ ;  /* 0x0000000406047299 */ /* 0x000fc800080006ff */
[----:B-1----:R-:W-:-:S04]  /*4260*/  LOP3.LUT R0, R0, UR5, RZ, 0xc0, !PT ;  /* 0x0000000500007c12 */ /* 0x002fc8000f8ec0ff */
[----:B------:R-:W-:-:S13]  /*4270*/  ISETP.NE.AND P0, PT, R0, UR5, PT ;  /* 0x0000000500007c0c */ /* 0x000fda000bf05270 */
[----:B------:R-:W-:Y:S05]  /*4280*/  @P0 BRA `(.L_x_81) ;  /* 0x0000000000580947 */ /* 0x000fea0003800000 */
[----:B------:R-:W1:Y:S02]  /*4290*/  LDS R0, [UR8+0x18] ;  /* 0x00001808ff007984 */ /* 0x000e640008000800 */
[----:B-1----:R-:W-:-:S04]  /*42a0*/  LOP3.LUT R0, R0, UR4, RZ, 0xc0, !PT ;  /* 0x0000000400007c12 */ /* 0x002fc8000f8ec0ff */
[----:B------:R-:W-:-:S13]  /*42b0*/  ISETP.NE.AND P0, PT, R0, UR4, PT ;  /* 0x0000000400007c0c */ /* 0x000fda000bf05270 */
[----:B------:R-:W-:Y:S05]  /*42c0*/  @P0 BRA `(.L_x_82) ;  /* 0x00000000003c0947 */ /* 0x000fea0003800000 */
[----:B------:R-:W1:Y:S01]  /*42d0*/  S2R R2, SR_LANEID ;  /* 0x0000000000027919 */ /* 0x000e620000000000 */
[----:B------:R-:W-:Y:S01]  /*42e0*/  ULOP3.LUT UR5, URZ, UR5, URZ, 0x33, !UPT ;  /* 0x00000005ff057292 */ /* 0x000fe2000f8e33ff */
[----:B------:R-:W-:Y:S01]  /*42f0*/  LOP3.LUT R4, RZ, UR4, RZ, 0x33, !PT ;  /* 0x00000004ff047c12 */ /* 0x000fe2000f8e33ff */
[----:B------:R-:W-:Y:S02]  /*4300*/  VOTEU.ANY UR4, UPT, PT ;  /* 0x0000000000047886 */ /* 0x000fe400038e0100 */
[----:B------:R-:W-:Y:S01]  /*4310*/  UFLO.U32 UR4, UR4 ;  /* 0x00000004000472bd */ /* 0x000fe200080e0000 */
[----:B------:R-:W2:Y:S01]  /*4320*/  REDUX UR6, R4 ;  /* 0x00000000040673c4 */ /* 0x000ea20000000000 */
[----:B------:R-:W-:-:S06]  /*4330*/  IMAD.U32 R0, RZ, RZ, UR5 ;  /* 0x00000005ff007e24 */ /* 0x000fcc000f8e00ff */
[----:B------:R4:W-:Y:S01]  /*4340*/  UTCATOMSWS.AND URZ, UR5 ;  /* 0x0000000500ff79e3 */ /* 0x0009e20008000000 */
[----:B------:R-:W3:Y:S01]  /*4350*/  REDUX UR7, R0 ;  /* 0x00000000000773c4 */ /* 0x000ee20000000000 */
[----:B-1----:R-:W-:Y:S01]  /*4360*/  ISETP.EQ.U32.AND P0, PT, R2, UR4, PT ;  /* 0x0000000402007c0c */ /* 0x002fe2000bf02070 */
[----:B--2---:R-:W-:Y:S01]  /*4370*/  IMAD.U32 R2, RZ, RZ, UR6 ;  /* 0x00000006ff027e24 */ /* 0x004fe2000f8e00ff */
[----:B---3--:R-:W-:-:S11]  /*4380*/  MOV R3, UR7 ;  /* 0x0000000700037c02 */ /* 0x008fd60008000f00 */
[----:B------:R4:W-:Y:S04]  /*4390*/  @P0 ATOMS.AND RZ, [UR8+0x14], R3 ;  /* 0x00001403ffff098c */ /* 0x0009e8000a800008 */
[----:B------:R4:W-:Y:S01]  /*43a0*/  @P0 ATOMS.AND RZ, [UR8+0x18], R2 ;  /* 0x00001802ffff098c */ /* 0x0009e2000a800008 */
[----:B------:R-:W-:Y:S05]  /*43b0*/  BRA `(.L_x_83) ;  /* 0x0000000000147947 */ /* 0x000fea0003800000 */
.L_x_82:
[----:B------:R-:W-:Y:S02]  /*43c0*/  MOV R2, 0x43e0 ;  /* 0x000043e000027802 */ /* 0x000fe40000000f00 */
[----:B---3-5:R-:W-:Y:S05]  /*43d0*/  CALL.REL.NOINC `($__internal_0_$__cuda_sm10x_tcgen05_guardrail_trap_col_being_dealloced_not_returned_by_alloc) ;  /* 0x0000006400947944 */ /* 0x028fea0003c00000 */
[----:B------:R-:W-:Y:S05]  /*43e0*/  BRA `(.L_x_83) ;  /* 0x0000000000087947 */ /* 0x000fea0003800000 */
.L_x_81:
[----:B------:R-:W-:Y:S02]  /*43f0*/  MOV R2, 0x4410 ;  /* 0x0000441000027802 */ /* 0x000fe40000000f00 */
[----:B---3-5:R-:W-:Y:S05]  /*4400*/  CALL.REL.NOINC `($__internal_2_$__cuda_sm10x_tcgen05_guardrail_trap_unallocated_columns_being_dealloced) ;  /* 0x0000006400a07944 */ /* 0x028fea0003c00000 */
.L_x_83:
[----:B------:R-:W-:Y:S01]  /*4410*/  NOP ;  /* 0x0000000000007918 */ /* 0x000fe20000000000 */
[----:B----4-:R-:W-:Y:S05]  /*4420*/  EXIT ;  /* 0x000000000000794d */ /* 0x010fea0003800000 */
.L_x_54:
[----:B------:R-:W-:-:S09]  /*4430*/  UISETP.NE.OR UP0, UPT, UR13, 0x3, !UP3 ;  /* 0x000000030d00788c */ /* 0x000fd2000df05670 */
[----:B------:R-:W-:Y:S05]  /*4440*/  BRA.U UP0, `(.L_x_84) ;  /* 0x0000001100c87547 */ /* 0x000fea000b800000 */
[----:B------:R-:W1:Y:S01]  /*4450*/  S2UR UR10, SR_CgaCtaId ;  /* 0x00000000000a79c3 */ /* 0x000e620000008800 */
[----:B------:R-:W2:Y:S01]  /*4460*/  LDCU UR31, c[0x0][0x370] ;  /* 0x00006e00ff1f77ac */ /* 0x000ea20008000800 */
[----:B------:R-:W-:Y:S02]  /*4470*/  HFMA2 R13, -RZ, RZ, 0, 0 ;  /* 0x00000000ff0d7431 */ /* 0x000fe400000001ff */
[----:B------:R-:W-:Y:S01]  /*4480*/  IMAD.MOV.U32 R15, RZ, RZ, 0x1 ;  /* 0x00000001ff0f7424 */ /* 0x000fe200078e00ff */
[----:B------:R-:W-:Y:S01]  /*4490*/  MOV R7, 0x2000 ;  /* 0x0000200000077802 */ /* 0x000fe20000000f00 */
[----:B------:R-:W2:Y:S01]  /*44a0*/  LDCU.128 UR48, c[0x0][0xb10] ;  /* 0x00016200ff3077ac */ /* 0x000ea20008000c00 */
[----:B------:R-:W-:Y:S01]  /*44b0*/  IMAD.MOV.U32 R14, RZ, RZ, RZ ;  /* 0x000000ffff0e7224 */ /* 0x000fe200078e00ff */
[----:B------:R-:W3:Y:S01]  /*44c0*/  LDC.64 R16, c[0x0][0x348] ;  /* 0x0000d200ff107b82 */ /* 0x000ee20000000a00 */
[----:B------:R-:W4:Y:S01]  /*44d0*/  LDCU UR30, c[0x0][0x374] ;  /* 0x00006e80ff1e77ac */ /* 0x000f220008000800 */
[----:B------:R-:W1:Y:S06]  /*44e0*/  LDCU UR15, c[0x0][0xb0c] ;  /* 0x00016180ff0f77ac */ /* 0x000e6c0008000800 */
[----:B------:R-:W3:Y:S01]  /*44f0*/  LDC.64 R2, c[0x0][0x888] ;  /* 0x00022200ff027b82 */ /* 0x000ee20000000a00 */
[----:B------:R-:W3:Y:S01]  /*4500*/  LDCU UR54, c[0x0][0xb20] ;  /* 0x00016400ff3677ac */ /* 0x000ee20008000800 */
[----:B------:R-:W3:Y:S06]  /*4510*/  LDCU UR4, c[0x0][0xb30] ;  /* 0x00016600ff0477ac */ /* 0x000eec0008000800 */
[----:B------:R-:W3:Y:S01]  /*4520*/  LDC.64 R4, c[0x0][0x890] ;  /* 0x00022400ff047b82 */ /* 0x000ee20000000a00 */
[----:B------:R-:W-:Y:S01]  /*4530*/  UMOV UR21, 0x400 ;  /* 0x0000040000157882 */ /* 0x000fe20000000000 */
[----:B--2---:R-:W-:-:S02]  /*4540*/  UIMAD.WIDE.U32 UR6, UR31, UR48, URZ ;  /* 0x000000301f0672a5 */ /* 0x004fc4000f8e00ff */
[----:B----4-:R-:W-:Y:S02]  /*4550*/  UIMAD.WIDE.U32 UR8, UR30, UR51, URZ ;  /* 0x000000331e0872a5 */ /* 0x010fe4000f8e00ff */
[----:B-1----:R-:W-:Y:S02]  /*4560*/  ULEA UR21, UR10, UR21, 0x18 ;  /* 0x000000150a157291 */ /* 0x002fe4000f8ec0ff */
[----:B------:R-:W-:Y:S02]  /*4570*/  UPLOP3.LUT UP2, UPT, UPT, UPT, UPT, 0x40, 0x4 ;  /* 0x000000000004789c */ /* 0x000fe40003f4e870 */
[----:B------:R-:W-:Y:S02]  /*4580*/  UIADD3 UR37, UPT, UPT, UR21, 0x48, URZ ;  /* 0x0000004815257890 */ /* 0x000fe4000fffe0ff */
[----:B------:R-:W-:Y:S02]  /*4590*/  UIADD3 UR41, UPT, UPT, UR21, 0x30, URZ ;  /* 0x0000003015297890 */ /* 0x000fe4000fffe0ff */
[----:B------:R-:W-:-:S02]  /*45a0*/  UIADD3 UR33, UPT, UPT, UR21, 0x38, URZ ;  /* 0x0000003815217890 */ /* 0x000fc4000fffe0ff */
[----:B------:R-:W-:Y:S01]  /*45b0*/  UIADD3 UR25, UPT, UPT, UR21, 0x40, URZ ;  /* 0x0000004015197890 */ /* 0x000fe2000fffe0ff */
[----:B------:R-:W-:Y:S01]  /*45c0*/  UMOV UR6, UR7 ;  /* 0x0000000700067c82 */ /* 0x000fe20008000000 */
[----:B------:R-:W-:Y:S01]  /*45d0*/  UMOV UR47, UR9 ;  /* 0x00000009002f7c82 */ /* 0x000fe20008000000 */
[----:B------:R-:W-:Y:S02]  /*45e0*/  UISETP.GE.AND UP0, UPT, UR45, 0x1, UPT ;  /* 0x000000012d00788c */ /* 0x000fe4000bf06270 */
[----:B------:R-:W-:Y:S01]  /*45f0*/  UISETP.NE.AND UP4, UPT, UR45, 0x1, UPT ;  /* 0x000000012d00788c */ /* 0x000fe2000bf85270 */
[----:B------:R-:W1:Y:S01]  /*4600*/  LDCU.64 UR22, c[0x0][0xb28] ;  /* 0x00016500ff1677ac */ /* 0x000e620008000a00 */
[----:B------:R-:W-:Y:S02]  /*4610*/  UISETP.NE.AND UP6, UPT, UR15, 0x1, UPT ;  /* 0x000000010f00788c */ /* 0x000fe4000bfc5270 */
[----:B------:R-:W-:Y:S02]  /*4620*/  UISETP.NE.AND UP5, UPT, UR50, 0x1, UPT ;  /* 0x000000013200788c */ /* 0x000fe4000bfa5270 */
[----:B------:R-:W-:-:S02]  /*4630*/  UPRMT UR37, UR10, 0x654, UR37 ;  /* 0x000006540a257896 */ /* 0x000fc40008000025 */
[----:B------:R-:W-:Y:S02]  /*4640*/  USHF.R.U32.HI UR52, URZ, UR49, UR6 ;  /* 0x00000031ff347299 */ /* 0x000fe40008011606 */
[----:B------:R-:W-:Y:S02]  /*4650*/  UPRMT UR46, UR10, 0x654, UR41 ;  /* 0x000006540a2e7896 */ /* 0x000fe40008000029 */
[----:B------:R-:W-:Y:S02]  /*4660*/  UPRMT UR39, UR10, 0x654, UR33 ;  /* 0x000006540a277896 */ /* 0x000fe40008000021 */
[----:B------:R-:W-:Y:S02]  /*4670*/  UPRMT UR38, UR10, 0x654, UR25 ;  /* 0x000006540a267896 */ /* 0x000fe40008000019 */
[----:B---3--:R-:W-:Y:S02]  /*4680*/  USHF.R.U32.HI UR47, URZ, UR54, UR47 ;  /* 0x00000036ff2f7299 */ /* 0x008fe4000801162f */
[----:B------:R-:W-:-:S11]  /*4690*/  UISETP.NE.AND UP3, UPT, UR4, 0x1, UPT ;  /* 0x000000010400788c */ /* 0x000fd6000bf65270 */
.L_x_95:
[C---:B------:R-:W-:Y:S02]  /*46a0*/  LEA R12, R14.reuse, UR21, 0x3 ;  /* 0x000000150e0c7c11 */ /* 0x040fe4000f8e18ff */
[----:B------:R-:W-:Y:S02]  /*46b0*/  SHF.L.U32 R9, R13, 0x1f, RZ ;  /* 0x0000001f0d097819 */ /* 0x000fe400000006ff */
[----:B------:R-:W-:Y:S02]  /*46c0*/  LEA R10, R14, UR21, 0x4 ;  /* 0x000000150e0a7c11 */ /* 0x000fe4000f8e20ff */
[----:B------:R-:W2:Y:S02]  /*46d0*/  SYNCS.PHASECHK.TRANS64.TRYWAIT P0, [R12+URZ+0x80], R9 ;  /* 0x000080090c0075a7 */ /* 0x000ea400080011ff */
[----:B--23--:R-:W-:Y:S05]  /*46e0*/  @!P0 BRA `(.L_x_85) ;  /* 0x0000005c00808947 */ /* 0x00cfea0003800000 */
.L_x_176:
[----:B--2---:R-:W2:Y:S01]  /*46f0*/  LDS.128 R8, [R10+0x110] ;  /* 0x000110000a087984 */ /* 0x004ea20000000c00 */
[----:B------:R-:W-:Y:S01]  /*4700*/  UISETP.GE.AND UP0, UPT, UR45, 0x1, UPT ;  /* 0x000000012d00788c */ /* 0x000fe2000bf06270 */
[----:B------:R-:W-:Y:S01]  /*4710*/  @!PT LDS RZ, [RZ] ;  /* 0x00000000fffff984 */ /* 0x000fe20000000800 */
[----:B------:R-:W-:Y:S01]  /*4720*/  @!PT LDS RZ, [RZ] ;  /* 0x00000000fffff984 */ /* 0x000fe20000000800 */
[----:B------:R-:W-:Y:S01]  /*4730*/  @!PT LDS RZ, [RZ] ;  /* 0x00000000fffff984 */ /* 0x000fe20000000800 */
[----:B------:R-:W-:Y:S01]  /*4740*/  @!PT LDS RZ, [RZ] ;  /* 0x00000000fffff984 */ /* 0x000fe20000000800 */
[----:B------:R3:W-:Y:S06]  /*4750*/  MEMBAR.ALL.CTA ;  /* 0x0000000000007992 */ /* 0x0007ec0000008000 */
[----:B---3--:R-:W3:Y:S01]  /*4760*/  FENCE.VIEW.ASYNC.S ;  /* 0x00000000000073c6 */ /* 0x008ee20000000000 */
[----:B--2---:R-:W-:Y:S11]  /*4770*/  LOP3.LUT P0, RZ, R10, 0x1, RZ, 0xc0, !PT ;  /* 0x000000010aff7812 */ /* 0x004ff6000780c0ff */
[----:B------:R-:W-:Y:S02]  /*4780*/  @!UPT UIADD3 URZ, UPT, UPT, URZ, URZ, URZ ;  /* 0x000000fffffff290 */ /* 0x000fe4000fffe0ff */
[----:B---3--:R-:W-:Y:S01]  /*4790*/  VOTEU.ANY UP1, P0 ;  /* 0x0000000000ff7886 */ /* 0x008fe20000020100 */
[----:B------:R-:W-:Y:S11]  /*47a0*/  PLOP3.LUT P0, PT, PT, PT, UP1, 0x80, 0x8 ;  /* 0x000000000008781c */ /* 0x000ff60003f0f018 */
[----:B------:R-:W-:Y:S02]  /*47b0*/  @!UPT UIADD3 URZ, UPT, UPT, URZ, URZ, URZ ;  /* 0x000000fffffff290 */ /* 0x000fe4000fffe0ff */
[----:B------:R-:W-:Y:S02]  /*47c0*/  @P0 SHF.R.U32.HI R0, RZ, 0x10, R9 ;  /* 0x00000010ff000819 */ /* 0x000fe40000011609 */
[----:B------:R-:W-:Y:S02]  /*47d0*/  @P0 MOV R6, R8 ;  /* 0x0000000800060202 */ /* 0x000fe40000000f00 */
[----:B------:R-:W-:Y:S01]  /*47e0*/  @P0 R2UR UR4, R0 ;  /* 0x00000000000402ca */ /* 0x000fe200000e0000 */
[----:B------:R-:W-:Y:S01]  /*47f0*/  VIADD R0, R12, 0x90 ;  /* 0x000000900c007836 */ /* 0x000fe20000000000 */
[----:B------:R-:W-:Y:S02]  /*4800*/  @P0 LOP3.LUT R8, R9, 0xffff, RZ, 0xc0, !PT ;  /* 0x0000ffff09080812 */ /* 0x000fe400078ec0ff */
[----:B------:R-:W-:Y:S02]  /*4810*/  @P0 R2UR UR6, R6 ;  /* 0x00000000060602ca */ /* 0x000fe400000e0000 */
[----:B------:R-:W-:Y:S02]  /*4820*/  PRMT R0, RZ, 0x654, R0 ;  /* 0x00000654ff007816 */ /* 0x000fe40000000000 */
[----:B------:R-:W-:Y:S02]  /*4830*/  @P0 R2UR UR5, R8 ;  /* 0x00000000080502ca */ /* 0x000fe400000e0000 */
[----:B------:R2:W-:Y:S03]  /*4840*/  SYNCS.ARRIVE.TRANS64.RED.A1T0 RZ, [R0+URZ], RZ ;  /* 0x000000ff00ff79a7 */ /* 0x0005e600081004ff */
[----:B------:R-:W-:Y:S04]  /*4850*/  @UP1 UMOV UR29, UR4 ;  /* 0x00000004001d1c82 */ /* 0x000fe80008000000 */
[----:B------:R-:W-:Y:S04]  /*4860*/  @UP1 UMOV UR14, UR6 ;  /* 0x00000006000e1c82 */ /* 0x000fe80008000000 */
[----:B------:R-:W-:Y:S01]  /*4870*/  @UP1 UMOV UR13, UR5 ;  /* 0x00000005000d1c82 */ /* 0x000fe20008000000 */
[----:B------:R-:W-:Y:S05]  /*4880*/  BRA.U !UP0, `(.L_x_86) ;  /* 0x0000000108a47547 */ /* 0x000fea000b800000 */
[----:B------:R-:W-:Y:S02]  /*4890*/  UIMAD.WIDE.U32 UR16, UR13, UR51, URZ ;  /* 0x000000330d1072a5 */ /* 0x000fe4000f8e00ff */
[----:B------:R-:W-:Y:S02]  /*48a0*/  UIMAD.WIDE.U32 UR18, UR14, UR48, URZ ;  /* 0x000000300e1272a5 */ /* 0x000fe4000f8e00ff */
[----:B------:R-:W-:Y:S02]  /*48b0*/  USEL UR4, UR30, UR47, !UP5 ;  /* 0x0000002f1e047287 */ /* 0x000fe4000e800000 */
[----:B------:R-:W-:Y:S02]  /*48c0*/  USEL UR7, UR31, UR52, !UP6 ;  /* 0x000000341f077287 */ /* 0x000fe4000f000000 */
[----:B-1----:R-:W-:Y:S02]  /*48d0*/  UIMAD.WIDE.U32 UR8, UR4, UR22, URZ ;  /* 0x00000016040872a5 */ /* 0x002fe4000f8e00ff */
[----:B------:R-:W-:Y:S01]  /*48e0*/  UIMAD.WIDE.U32 UR10, UR7, UR22, URZ ;  /* 0x00000016070a72a5 */ /* 0x000fe2000f8e00ff */
[----:B------:R-:W-:Y:S02]  /*48f0*/  UMOV UR5, UR17 ;  /* 0x0000001100057c82 */ /* 0x000fe40008000000 */
[----:B------:R-:W-:Y:S03]  /*4900*/  USHF.R.U32.HI UR6, URZ, UR54, UR5 ;  /* 0x00000036ff067299 */ /* 0x000fe60008011605 */
[----:B------:R-:W-:Y:S01]  /*4910*/  UMOV UR5, UR19 ;  /* 0x0000001300057c82 */ /* 0x000fe20008000000 */
[----:B------:R-:W-:Y:S02]  /*4920*/  USEL UR6, UR13, UR6, !UP5 ;  /* 0x000000060d067287 */ /* 0x000fe4000e800000 */
[----:B------:R-:W-:Y:S03]  /*4930*/  USHF.R.U32.HI UR12, URZ, UR49, UR5 ;  /* 0x00000031ff0c7299 */ /* 0x000fe60008011605 */
[----:B------:R-:W-:Y:S02]  /*4940*/  UMOV UR5, UR9 ;  /* 0x0000000900057c82 */ /* 0x000fe40008000000 */
[----:B------:R-:W-:Y:S03]  /*4950*/  @UP4 USHF.R.U32.HI UR4, URZ, UR23, UR5 ;  /* 0x00000017ff044299 */ /* 0x000fe60008011605 */
[----:B------:R-:W-:Y:S01]  /*4960*/  UMOV UR5, UR11 ;  /* 0x0000000b00057c82 */ /* 0x000fe20008000000 */
[----:B------:R-:W-:Y:S02]  /*4970*/  UIMAD UR4, UR45, UR4, URZ ;  /* 0x000000042d0472a4 */ /* 0x000fe4000f8e02ff */
[----:B------:R-:W-:Y:S02]  /*4980*/  @UP4 USHF.R.U32.HI UR7, URZ, UR23, UR5 ;  /* 0x00000017ff074299 */ /* 0x000fe40008011605 */
[----:B------:R-:W-:Y:S02]  /*4990*/  UIMAD.WIDE.U32 UR10, UR6, UR22, URZ ;  /* 0x00000016060a72a5 */ /* 0x000fe4000f8e00ff */
[----:B------:R-:W-:Y:S02]  /*49a0*/  USEL UR5, UR14, UR12, !UP6 ;  /* 0x0000000c0e057287 */ /* 0x000fe4000f000000 */
[----:B------:R-:W-:Y:S02]  /*49b0*/  UIMAD UR8, UR45, UR7, URZ ;  /* 0x000000072d0872a4 */ /* 0x000fe4000f8e02ff */
[----:B------:R-:W-:Y:S03]  /*49c0*/  UISETP.GE.AND UP0, UPT, UR6, UR4, UPT ;  /* 0x000000040600728c */ /* 0x000fe6000bf06270 */
[----:B------:R-:W-:Y:S01]  /*49d0*/  UMOV UR4, UR11 ;  /* 0x0000000b00047c82 */ /* 0x000fe20008000000 */
[----:B------:R-:W-:Y:S02]  /*49e0*/  UISETP.GE.OR UP0, UPT, UR5, UR8, UP0 ;  /* 0x000000080500728c */ /* 0x000fe40008706670 */
[----:B------:R-:W-:Y:S02]  /*49f0*/  USHF.R.U32.HI UR4, URZ, UR23, UR4 ;  /* 0x00000017ff047299 */ /* 0x000fe40008011604 */
[----:B------:R-:W-:Y:S02]  /*4a00*/  UIMAD.WIDE.U32 UR8, UR5, UR22, URZ ;  /* 0x00000016050872a5 */ /* 0x000fe4000f8e00ff */
[----:B------:R-:W-:Y:S04]  /*4a10*/  USEL UR10, UR6, UR4, !UP4 ;  /* 0x00000004060a7287 */ /* 0x000fe8000e000000 */
[----:B------:R-:W-:Y:S01]  /*4a20*/  UIADD3 UR11, UPT, UPT, -UR10, URZ, URZ ;  /* 0x000000ff0a0b7290 */ /* 0x000fe2000fffe1ff */
[----:B------:R-:W-:Y:S02]  /*4a30*/  @!UP0 UMOV UR4, UR9 ;  /* 0x0000000900048c82 */ /* 0x000fe40008000000 */
[----:B------:R-:W-:Y:S02]  /*4a40*/  @!UP0 USHF.R.U32.HI UR4, URZ, UR23, UR4 ;  /* 0x00000017ff048299 */ /* 0x000fe40008011604 */
[----:B------:R-:W-:Y:S02]  /*4a50*/  UIMAD UR8, UR45, UR11, UR6 ;  /* 0x0000000b2d0872a4 */ /* 0x000fe4000f8e0206 */
[----:B------:R-:W-:Y:S04]  /*4a60*/  @!UP0 USEL UR4, UR5, UR4, !UP4 ;  /* 0x0000000405048287 */ /* 0x000fe8000e000000 */
[----:B------:R-:W-:Y:S02]  /*4a70*/  @!UP0 UIMAD UR7, UR7, UR8, UR4 ;  /* 0x00000008070782a4 */ /* 0x000fe4000f8e0204 */
[----:B------:R-:W-:Y:S02]  /*4a80*/  @!UP0 UIADD3 UR9, UPT, UPT, UR10, -UR4, URZ ;  /* 0x800000040a098290 */ /* 0x000fe4000fffe0ff */
[----:B------:R-:W-:Y:S02]  /*4a90*/  UIADD3 UR8, UPT, UPT, -UR6, URZ, URZ ;  /* 0x000000ff06087290 */ /* 0x000fe4000fffe1ff */
[----:B------:R-:W-:Y:S02]  /*4aa0*/  UIADD3 UR4, UPT, UPT, -UR5, URZ, URZ ;  /* 0x000000ff05047290 */ /* 0x000fe4000fffe1ff */
[----:B------:R-:W-:Y:S03]  /*4ab0*/  @!UP0 UIMAD UR6, UR9, UR45, UR5 ;  /* 0x0000002d090682a4 */ /* 0x000fe6000f8e0205 */
[----:B------:R-:W-:Y:S01]  /*4ac0*/  @!UP0 UMOV UR5, UR7 ;  /* 0x0000000700058c82 */ /* 0x000fe20008000000 */
[----:B------:R-:W-:Y:S02]  /*4ad0*/  UIMAD UR7, UR15, UR4, UR14 ;  /* 0x000000040f0772a4 */ /* 0x000fe4000f8e020e */
[----:B------:R-:W-:Y:S02]  /*4ae0*/  UIMAD UR4, UR50, UR8, UR13 ;  /* 0x00000008320472a4 */ /* 0x000fe4000f8e020d */
[----:B------:R-:W-:Y:S02]  /*4af0*/  UIMAD UR14, UR5, UR15, UR7 ;  /* 0x0000000f050e72a4 */ /* 0x000fe4000f8e0207 */
[----:B------:R-:W-:Y:S11]  /*4b00*/  UIMAD UR13, UR6, UR50, UR4 ;  /* 0x00000032060d72a4 */ /* 0x000ff6000f8e0204 */
[----:B------:R-:W-:Y:S01]  /*4b10*/  @!UPT UIADD3 URZ, UPT, UPT, URZ, URZ, URZ ;  /* 0x000000fffffff290 */ /* 0x000fe2000fffe0ff */
.L_x_86:
[----:B------:R-:W3:Y:S01]  /*4b20*/  @!UP3 LDCU.128 UR8, c[0x0][0xb10] ;  /* 0x00016200ff08b7ac */ /* 0x000ee20008000c00 */
[C---:B------:R-:W-:Y:S02]  /*4b30*/  ISETP.NE.U32.AND P1, PT, R4.reuse, RZ, PT ;  /* 0x000000ff0400720c */ /* 0x040fe40003f25070 */
[----:B------:R-:W-:Y:S02]  /*4b40*/  ISETP.NE.U32.AND P0, PT, R4, RZ, PT ;  /* 0x000000ff0400720c */ /* 0x000fe40003f05070 */
[C---:B------:R-:W-:Y:S02]  /*4b50*/  ISETP.NE.AND.EX P1, PT, R5.reuse, RZ, PT, P1 ;  /* 0x000000ff0500720c */ /* 0x040fe40003f25310 */
[----:B------:R-:W-:Y:S01]  /*4b60*/  ISETP.NE.AND.EX P0, PT, R5, RZ, PT, P0 ;  /* 0x000000ff0500720c */ /* 0x000fe20003f05300 */
[----:B------:R-:W4:Y:S01]  /*4b70*/  @!UP3 LDCU UR5, c[0x0][0xb0c] ;  /* 0x00016180ff05b7ac */ /* 0x000f220008000800 */
[----:B------:R-:W-:Y:S01]  /*4b80*/  SHF.L.U32 R9, R15, 0x1f, RZ ;  /* 0x0000001f0f097819 */ /* 0x000fe200000006ff */
[----:B------:R-:W-:Y:S02]  /*4b90*/  USHF.L.U32 UR42, UR32, 0x8, URZ ;  /* 0x00000008202a7899 */ /* 0x000fe400080006ff */
[----:B------:R-:W-:Y:S02]  /*4ba0*/  USHF.L.U32 UR43, UR20, 0x6, URZ ;  /* 0x00000006142b7899 */ /* 0x000fe400080006ff */
[----:B---3--:R-:W-:Y:S07]  /*4bb0*/  UIMAD.WIDE.U32 UR6, UR14, UR8, URZ ;  /* 0x000000080e0672a5 */ /* 0x008fee000f8e00ff */
[----:B------:R-:W-:Y:S01]  /*4bc0*/  @!UP3 UMOV UR4, UR7 ;  /* 0x000000070004bc82 */ /* 0x000fe20008000000 */
[----:B----4-:R-:W-:Y:S02]  /*4bd0*/  @!UP3 UISETP.NE.AND UP0, UPT, UR5, 0x1, UPT ;  /* 0x000000010500b88c */ /* 0x010fe4000bf05270 */
[----:B------:R-:W-:Y:S02]  /*4be0*/  @!UP3 USHF.R.U32.HI UR4, URZ, UR9, UR4 ;  /* 0x00000009ff04b299 */ /* 0x000fe40008011604 */
[----:B------:R-:W-:Y:S02]  /*4bf0*/  UIMAD.WIDE.U32 UR6, UR13, UR11, URZ ;  /* 0x0000000b0d0672a5 */ /* 0x000fe4000f8e00ff */
[----:B------:R-:W-:Y:S02]  /*4c00*/  @!UP3 USEL UR8, UR14, UR4, !UP0 ;  /* 0x000000040e08b287 */ /* 0x000fe4000c000000 */
[----:B------:R-:W-:Y:S03]  /*4c10*/  @!UP3 UISETP.NE.AND UP0, UPT, UR10, 0x1, UPT ;  /* 0x000000010a00b88c */ /* 0x000fe6000bf05270 */
[----:B------:R-:W-:Y:S02]  /*4c20*/  @!UP3 UMOV UR6, UR7 ;  /* 0x000000070006bc82 */ /* 0x000fe40008000000 */
[----:B------:R-:W3:Y:S02]  /*4c30*/  @!UP3 LDCU UR4, c[0x0][0xb20] ;  /* 0x00016400ff04b7ac */ /* 0x000ee40008000800 */
[----:B---3--:R-:W-:Y:S04]  /*4c40*/  @!UP3 USHF.R.U32.HI UR6, URZ, UR4, UR6 ;  /* 0x00000004ff06b299 */ /* 0x008fe80008011606 */
[----:B------:R-:W-:Y:S04]  /*4c50*/  @!UP3 USEL UR6, UR13, UR6, !UP0 ;  /* 0x000000060d06b287 */ /* 0x000fe8000c000000 */
[----:B------:R-:W-:Y:S02]  /*4c60*/  @!UP3 UIADD3 UR4, UPT, UPT, -UR8, UR6, URZ ;  /* 0x000000060804b290 */ /* 0x000fe4000fffe1ff */
[----:B------:R-:W-:Y:S02]  /*4c70*/  @!UP3 UIADD3 UR6, UPT, UPT, UR8, -UR6, URZ ;  /* 0x800000060806b290 */ /* 0x000fe4000fffe0ff */
[----:B------:R-:W-:Y:S02]  /*4c80*/  @!UP3 UIMAD UR14, UR4, UR5, UR14 ;  /* 0x00000005040eb2a4 */ /* 0x000fe4000f8e020e */
[----:B------:R-:W-:Y:S01]  /*4c90*/  @!UP3 UIMAD UR13, UR6, UR10, UR13 ;  /* 0x0000000a060db2a4 */ /* 0x000fe2000f8e020d */
[----:B------:R-:W-:Y:S11]  /*4ca0*/  BRA.U UP2, `(.L_x_87) ;  /* 0x0000000102107547 */ /* 0x000ff6000b800000 */
[----:B--2---:R-:W-:Y:S04]  /*4cb0*/  MOV R0, UR53 ;  /* 0x0000003500007c02 */ /* 0x004fe80008000f00 */
[----:B------:R-:W-:Y:S04]  /*4cc0*/  SHF.L.U32 R11, R0, 0x1f, RZ ;  /* 0x0000001f000b7819 */ /* 0x000fe800000006ff */
[----:B------:R-:W2:Y:S02]  /*4cd0*/  SYNCS.PHASECHK.TRANS64.TRYWAIT P2, [UR21+0x78], R11 ;  /* 0x0000780bff0075a7 */ /* 0x000ea40008041115 */
[----:B--2---:R-:W-:Y:S05]  /*4ce0*/  @!P2 BRA `(.L_x_88) ;  /* 0x000000580014a947 */ /* 0x004fea0003800000 */
.L_x_87:
[----:B------:R-:W-:Y:S05]  /*4cf0*/  @!P1 BRA `(.L_x_89) ;  /* 0x0000000000309947 */ /* 0x000fea0003800000 */
[----:B------:R-:W-:Y:S01]  /*4d00*/  ISETP.NE.U32.AND P1, PT, R2, RZ, PT ;  /* 0x000000ff0200720c */ /* 0x000fe20003f25070 */
[----:B------:R-:W3:Y:S01]  /*4d10*/  LDCU.64 UR4, c[0x0][0x358] ;  /* 0x00006b00ff0477ac */ /* 0x000ee20008000a00 */
[----:B------:R-:W-:Y:S02]  /*4d20*/  IMAD.MOV.U32 R80, RZ, RZ, 0x1 ;  /* 0x00000001ff507424 */ /* 0x000fe400078e00ff */
[----:B------:R-:W-:Y:S11]  /*4d30*/  ISETP.NE.AND.EX P1, PT, R3, RZ, PT, P1 ;  /* 0x000000ff0300720c */ /* 0x000ff60003f25310 */
[----:B------:R-:W-:Y:S02]  /*4d40*/  @!UPT UIADD3 URZ, UPT, UPT, URZ, URZ, URZ ;  /* 0x000000fffffff290 */ /* 0x000fe4000fffe0ff */
[----:B--2---:R-:W2:Y:S01]  /*4d50*/  @P1 LDC.64 R10, c[0x0][0x888] ;  /* 0x00022200ff0a1b82 */ /* 0x004ea20000000a00 */
[----:B------:R-:W-:Y:S04]  /*4d60*/  @P1 IMAD R0, R4, UR36, RZ ;  /* 0x0000002404001c24 */ /* 0x000fe8000f8e02ff */
[----:B--2---:R-:W-:Y:S04]  /*4d70*/  @P1 IMAD.WIDE R10, R0, 0x4, R10 ;  /* 0x00000004000a1825 */ /* 0x004fe800078e020a */
[----:B------:R-:W-:Y:S01]  /*4d80*/  HFMA2 R0, -RZ, RZ, 0, 5.9604644775390625e-08 ;  /* 0x00000001ff007431 */ /* 0x000fe200000001ff */
[----:B---3-5:R3:W5:Y:S04]  /*4d90*/  @P1 LDG.E R41, desc[UR4][R10.64] ;  /* 0x000000040a291981 */ /* 0x028768000c1e1900 */
[----:B------:R-:W-:Y:S01]  /*4da0*/  @!P1 PRMT R80, R0, 0x7610, R80 ;  /* 0x0000761000509816 */ /* 0x000fe20000000050 */
[----:B---3--:R-:W4:Y:S06]  /*4db0*/  @!P1 LDC R41, c[0x0][0x880] ;  /* 0x00022000ff299b82 */ /* 0x008f2c0000000800 */
.L_x_89:
[----:B----45:R-:W-:Y:S01]  /*4dc0*/  @!P0 FSETP.EQ.AND P1, PT, R41, RZ, PT ;  /* 0x000000ff2900820b */ /* 0x030fe20003f22000 */
[----:B------:R-:W-:Y:S01]  /*4dd0*/  @!UPT UIADD3 URZ, UPT, UPT, URZ, URZ, URZ ;  /* 0x000000fffffff290 */ /* 0x000fe2000fffe0ff */
[----:B------:R-:W-:Y:S11]  /*4de0*/  @!P0 BRA `(.L_x_90) ;  /* 0x0000000000188947 */ /* 0x000ff60003800000 */
[----:B------:R-:W-:Y:S02]  /*4df0*/  LOP3.LUT P0, RZ, R80, 0xff, RZ, 0xc0, !PT ;  /* 0x000000ff50ff7812 */ /* 0x000fe4000780c0ff */
[----:B------:R-:W-:Y:S04]  /*4e00*/  ISETP.NE.U32.AND P1, PT, R2, RZ, PT ;  /* 0x000000ff0200720c */ /* 0x000fe80003f25070 */
[----:B------:R-:W-:Y:S04]  /*4e10*/  ISETP.NE.AND.EX P1, PT, R3, RZ, PT, P1 ;  /* 0x000000ff0300720c */ /* 0x000fe80003f25310 */
[----:B------:R-:W-:Y:S03]  /*4e20*/  PLOP3.LUT P1, PT, P1, PT, PT, 0x8, 0x80 ;  /* 0x000000000080781c */ /* 0x000fe60000f2e170 */
[----:B------:R-:W-:Y:S11]  /*4e30*/  @P0 FSETP.EQ.AND P1, PT, R41, RZ, PT ;  /* 0x000000ff2900020b */ /* 0x000ff60003f22000 */
[----:B------:R-:W-:Y:S02]  /*4e40*/  @!UPT UIADD3 URZ, UPT, UPT, URZ, URZ, URZ ;  /* 0x000000fffffff290 */ /* 0x000fe4000fffe0ff */
.L_x_90:
[----:B------:R-:W3:Y:S01]  /*4e50*/  SYNCS.PHASECHK.TRANS64.TRYWAIT P2, [UR21+0x50], R9 ;  /* 0x00005009ff0075a7 */ /* 0x000ee20008041115 */
[----:B------:R-:W-:Y:S04]  /*4e60*/  ELECT P0, URZ, PT ;  /* 0x0000000000ff782f */ /* 0x000fe80003800000 */
[----:B------:R-:W-:Y:S11]  /*4e70*/  PLOP3.LUT P1, PT, P1, P0, PT, 0xf2, 0x2f ;  /* 0x00000000002f781c */ /* 0x000ff60000f21e72 */
[----:B------:R-:W-:Y:S02]  /*4e80*/  @!UPT UIADD3 URZ, UPT, UPT, URZ, URZ, URZ ;  /* 0x000000fffffff290 */ /* 0x000fe4000fffe0ff */
[----:B------:R-:W-:Y:S05]  /*4e90*/  @!P1 IADD3 R8, P0, PT, R16, 0x580, RZ ;  /* 0x0000058010089810 */ /* 0x000fea0007f1e0ff */
[----:B------:R-:W-:Y:S01]  /*4ea0*/  @!P1 IMAD.X R6, RZ, RZ, R17, P0 ;  /* 0x000000ffff069224 */ /* 0x000fe200000e0611 */
[----:B---3--:R-:W-:Y:S07]  /*4eb0*/  @!P2 BRA `(.L_x_91) ;  /* 0x0000005400b8a947 */ /* 0x008fee0003800000 */
.L_x_179:
[----:B------:R-:W-:Y:S01]  /*4ec0*/  @!P1 R2UR UR5, R8 ;  /* 0x00000000080592ca */ /* 0x000fe200000e0000 */
[----:B------:R-:W-:Y:S01]  /*4ed0*/  VOTEU.ALL UP0, P1 ;  /* 0x0000000000ff7886 */ /* 0x000fe20000800000 */
[----:B------:R-:W-:Y:S01]  /*4ee0*/  @!P1 R2UR UR4, R6 ;  /* 0x00000000060492ca */ /* 0x000fe200000e0000 */
[----:B------:R-:W-:Y:S01]  /*4ef0*/  UMOV UR6, 0x0 ;  /* 0x0000000000067882 */ /* 0x000fe20000000000 */
[----:B------:R-:W-:Y:S01]  /*4f00*/  UMOV UR7, 0x10000000 ;  /* 0x1000000000077882 */ /* 0x000fe20000000000 */
[----:B------:R-:W-:Y:S01]  /*4f10*/  UMOV UR44, UR36 ;  /* 0x00000024002c7c82 */ /* 0x000fe20008000000 */
[----:B------:R-:W-:Y:S01]  /*4f20*/  @!UP0 UIADD3 UR40, UPT, UPT, UR21, 0x200, URZ ;  /* 0x0000020015288890 */ /* 0x000fe2000fffe0ff */
[----:B--2---:R-:W-:Y:S01]  /*4f30*/  @!P1 IMAD.MOV.U32 R0, RZ, RZ, 0x2000 ;  /* 0x00002000ff009424 */ /* 0x004fe200078e00ff */
[----:B------:R-:W-:Y:S01]  /*4f40*/  @!UP0 UIADD3 UR10, UPT, UPT, UR42, 0x80, URZ ;  /* 0x000000802a0a8890 */ /* 0x000fe2000fffe0ff */
[----:B------:R-:W-:Y:S01]  /*4f50*/  @!P1 IADD3 R8, P0, PT, R16, 0x580, RZ ;  /* 0x0000058010089810 */ /* 0x000fe20007f1e0ff */
[----:B------:R-:W-:Y:S01]  /*4f60*/  @!UP0 UIADD3 UR8, UPT, UPT, UR21, 0x1200, URZ ;  /* 0x0000120015088890 */ /* 0x000fe2000fffe0ff */
[----:B------:R-:W-:Y:S02]  /*4f70*/  VOTEU.ALL UP0, P1 ;  /* 0x0000000000ff7886 */ /* 0x000fe40000800000 */
[----:B------:R-:W-:Y:S01]  /*4f80*/  IMAD.U32 R10, RZ, RZ, UR5 ;  /* 0x00000005ff0a7e24 */ /* 0x000fe2000f8e00ff */
[----:B------:R-:W-:Y:S01]  /*4f90*/  UMOV UR9, UR41 ;  /* 0x0000002900097c82 */ /* 0x000fe20008000000 */
[----:B------:R-:W-:Y:S01]  /*4fa0*/  IMAD.U32 R11, RZ, RZ, UR4 ;  /* 0x00000004ff0b7e24 */ /* 0x000fe2000f8e00ff */
[----:B------:R-:W-:Y:S01]  /*4fb0*/  UMOV UR11, UR43 ;  /* 0x0000002b000b7c82 */ /* 0x000fe20008000000 */
[----:B------:R-:W-:Y:S01]  /*4fc0*/  UMOV UR12, UR36 ;  /* 0x00000024000c7c82 */ /* 0x000fe20008000000 */
[----:B------:R-:W-:Y:S01]  /*4fd0*/  @!P1 R2UR UR4, R10 ;  /* 0x000000000a0492ca */ /* 0x000fe200000e0000 */
[----:B------:R-:W-:Y:S01]  /*4fe0*/  @!P1 IMAD.X R6, RZ, RZ, R17, P0 ;  /* 0x000000ffff069224 */ /* 0x000fe200000e0611 */
[----:B------:R-:W-:Y:S11]  /*4ff0*/  @!P1 R2UR UR5, R11 ;  /* 0x000000000b0592ca */ /* 0x000ff600000e0000 */
[----:B------:R-:W-:Y:S02]  /*5000*/  @!UPT UIADD3 URZ, UPT, UPT, URZ, URZ, URZ ;  /* 0x000000fffffff290 */ /* 0x000fe4000fffe0ff */
[----:B------:R2:W-:Y:S01]  /*5010*/  @!UP0 UTMALDG.3D [UR40], [UR4], desc[UR6] ;  /* 0x00000628040085b4 */ /* 0x0005e20008011000 */
[----:B------:R-:W-:Y:S05]  /*5020*/  VOTEU.ALL UP0, P1 ;  /* 0x0000000000ff7886 */ /* 0x000fea0000800000 */
[----:B------:R2:W-:Y:S01]  /*5030*/  @!UP0 UTMALDG.3D [UR8], [UR4], desc[UR6] ;  /* 0x00000608040085b4 */ /* 0x0005e20008011000 */
[----:B------:R2:W-:Y:S01]  /*5040*/  @!P1 SYNCS.ARRIVE.TRANS64.RED.A0TR RZ, [UR21+0x30], R0 ;  /* 0x00003000ffff99a7 */ /* 0x0005e20008300415 */
[----:B------:R-:W-:Y:S01]  /*5050*/  SYNCS.ARRIVE.TRANS64.RED.A1T0 RZ, [UR46], RZ ;  /* 0x000000ffffff79a7 */ /* 0x000fe2000810042e */
[----:B------:R-:W3:Y:S02]  /*5060*/  SYNCS.PHASECHK.TRANS64.TRYWAIT P2, [UR21+0x58], R9 ;  /* 0x00005809ff0075a7 */ /* 0x000ee40008041115 */
[----:B--23--:R-:W-:Y:S05]  /*5070*/  @!P2 BRA `(.L_x_92) ;  /* 0x000000540060a947 */ /* 0x00cfea0003800000 */
.L_x_181:
        /* <DEDUP_REMOVED lines=10> */
[----:B------:R-:W-:Y:S02]  /*5120*/  @!UP0 UIADD3 UR10, UPT, UPT, UR42, 0xa0, URZ ;  /* 0x000000a02a0a8890 */ /* 0x000fe4000fffe0ff */
[----:B------:R-:W-:Y:S01]  /*5130*/  @!UP0 UIADD3 UR8, UPT, UPT, UR21, 0x3200, URZ ;  /* 0x0000320015088890 */ /* 0x000fe2000fffe0ff */
[----:B------:R-:W-:Y:S01]  /*5140*/  IMAD.U32 R10, RZ, RZ, UR5 ;  /* 0x00000005ff0a7e24 */ /* 0x000fe2000f8e00ff */
[----:B------:R-:W-:Y:S01]  /*5150*/  VOTEU.ALL UP0, P1 ;  /* 0x0000000000ff7886 */ /* 0x000fe20000800000 */
[----:B------:R-:W-:Y:S01]  /*5160*/  IMAD.U32 R11, RZ, RZ, UR4 ;  /* 0x00000004ff0b7e24 */ /* 0x000fe2000f8e00ff */
[----:B------:R-:W-:Y:S01]  /*5170*/  UMOV UR9, UR33 ;  /* 0x0000002100097c82 */ /* 0x000fe20008000000 */
[----:B------:R-:W-:Y:S01]  /*5180*/  UMOV UR11, UR43 ;  /* 0x0000002b000b7c82 */ /* 0x000fe20008000000 */
[----:B------:R-:W-:Y:S01]  /*5190*/  @!P1 R2UR UR4, R10 ;  /* 0x000000000a0492ca */ /* 0x000fe200000e0000 */
[----:B------:R-:W-:Y:S01]  /*51a0*/  UMOV UR12, UR36 ;  /* 0x00000024000c7c82 */ /* 0x000fe20008000000 */
[----:B------:R-:W-:Y:S01]  /*51b0*/  @!P1 R2UR UR5, R11 ;  /* 0x000000000b0592ca */ /* 0x000fe200000e0000 */
[----:B------:R-:W-:Y:S11]  /*51c0*/  @!P1 IMAD.X R6, RZ, RZ, R17, P0 ;  /* 0x000000ffff069224 */ /* 0x000ff600000e0611 */
[----:B------:R-:W-:Y:S01]  /*51d0*/  @!UPT UIADD3 URZ, UPT, UPT, URZ, URZ, URZ ;  /* 0x000000fffffff290 */ /* 0x000fe2000fffe0ff */
[----:B------:R2:W-:Y:S01]  /*51e0*/  @!UP0 UTMALDG.3D [UR32], [UR4], desc[UR6] ;  /* 0x00000620040085b4 */ /* 0x0005e20008011000 */
[----:B------:R-:W-:Y:S05]  /*51f0*/  VOTEU.ALL UP0, P1 ;  /* 0x0000000000ff7886 */ /* 0x000fea0000800000 */
[----:B------:R2:W-:Y:S01]  /*5200*/  @!UP0 UTMALDG.3D [UR8], [UR4], desc[UR6] ;  /* 0x00000608040085b4 */ /* 0x0005e20008011000 */
[----:B------:R2:W-:Y:S01]  /*5210*/  @!P1 SYNCS.ARRIVE.TRANS64.RED.A0TR RZ, [UR21+0x38], R0 ;  /* 0x00003800ffff99a7 */ /* 0x0005e20008300415 */
[----:B------:R-:W-:Y:S01]  /*5220*/  SYNCS.ARRIVE.TRANS64.RED.A1T0 RZ, [UR39], RZ ;  /* 0x000000ffffff79a7 */ /* 0x000fe20008100427 */
[----:B------:R-:W3:Y:S02]  /*5230*/  SYNCS.PHASECHK.TRANS64.TRYWAIT P2, [UR21+0x60], R9 ;  /* 0x00006009ff0075a7 */ /* 0x000ee40008041115 */
[----:B--23--:R-:W-:Y:S05]  /*5240*/  @!P2 BRA `(.L_x_93) ;  /* 0x000000540004a947 */ /* 0x00cfea0003800000 */
.L_x_183:
        /* <DEDUP_REMOVED lines=9> */
[----:B------:R-:W-:Y:S01]  /*52e0*/  VIADD R14, R14, 0x1 ;  /* 0x000000010e0e7836 */ /* 0x000fe20000000000 */
        /* <DEDUP_REMOVED lines=10> */
[----:B------:R-:W-:Y:S11]  /*5390*/  UMOV UR12, UR36 ;  /* 0x00000024000c7c82 */ /* 0x000ff60008000000 */
        /* <DEDUP_REMOVED lines=8> */
.L_x_185:
[----:B------:R-:W-:Y:S01]  /*5420*/  UPLOP3.LUT UP2, UPT, UPT, UPT, UPT, 0x80, 0x8 ;  /* 0x000000000008789c */ /* 0x000fe20003f4f070 */
[----:B------:R-:W-:Y:S01]  /*5430*/  @!P1 IADD3 R6, P0, PT, R16, 0x580, RZ ;  /* 0x0000058010069810 */ /* 0x000fe20007f1e0ff */
[----:B------:R-:W-:Y:S01]  /*5440*/  UMOV UR6, 0x0 ;  /* 0x0000000000067882 */ /* 0x000fe20000000000 */
[----:B------:R-:W-:Y:S01]  /*5450*/  UMOV UR7, 0x10000000 ;  /* 0x1000000000077882 */ /* 0x000fe20000000000 */
[----:B------:R-:W-:Y:S01]  /*5460*/  VOTEU.ALL UP0, P1 ;  /* 0x0000000000ff7886 */ /* 0x000fe20000800000 */
[----:B------:R-:W-:Y:S01]  /*5470*/  @!P1 R2UR UR5, R6 ;  /* 0x00000000060592ca */ /* 0x000fe200000e0000 */
[----:B--2---:R-:W-:Y:S01]  /*5480*/  @!P1 IMAD.X R0, RZ, RZ, R17, P0 ;  /* 0x000000ffff009224 */ /* 0x004fe200000e0611 */
[----:B------:R-:W-:Y:S01]  /*5490*/  UMOV UR19, UR43 ;  /* 0x0000002b00137c82 */ /* 0x000fe20008000000 */
[----:B------:R-:W-:Y:S01]  /*54a0*/  UMOV UR20, UR36 ;  /* 0x0000002400147c82 */ /* 0x000fe20008000000 */
[----:B------:R-:W-:Y:S01]  /*54b0*/  @!UP0 UIADD3 UR18, UPT, UPT, UR42, 0x60, URZ ;  /* 0x000000602a128890 */ /* 0x000fe2000fffe0ff */
[----:B------:R-:W-:Y:S01]  /*54c0*/  R2UR UR26, R82 ;  /* 0x00000000521a72ca */ /* 0x000fe200000e0000 */
[----:B------:R-:W-:Y:S01]  /*54d0*/  @!UP0 UIADD3 UR16, UPT, UPT, UR21, 0x6200, URZ ;  /* 0x0000620015108890 */ /* 0x000fe2000fffe0ff */
[----:B------:R-:W-:Y:S01]  /*54e0*/  @!P1 R2UR UR4, R0 ;  /* 0x00000000000492ca */ /* 0x000fe200000e0000 */
[----:B------:R-:W-:Y:S01]  /*54f0*/  @!UP0 UIADD3 UR17, UPT, UPT, UR21, 0x48, URZ ;  /* 0x0000004815118890 */ /* 0x000fe2000fffe0ff */
[----:B------:R-:W-:Y:S01]  /*5500*/  R2UR UR24, R83 ;  /* 0x00000000531872ca */ /* 0x000fe200000e0000 */
[----:B------:R-:W-:Y:S01]  /*5510*/  @!UP0 UIADD3 UR10, UPT, UPT, UR42, 0xe0, URZ ;  /* 0x000000e02a0a8890 */ /* 0x000fe2000fffe0ff */
[----:B------:R-:W-:Y:S01]  /*5520*/  ISETP.NE.AND P0, PT, R14, 0x2, PT ;  /* 0x000000020e00780c */ /* 0x000fe20003f05270 */
[----:B------:R-:W-:Y:S01]  /*5530*/  @!UP0 UIADD3 UR8, UPT, UPT, UR21, 0x7200, URZ ;  /* 0x0000720015088890 */ /* 0x000fe2000fffe0ff */
[----:B------:R-:W-:Y:S01]  /*5540*/  IMAD.U32 R8, RZ, RZ, UR5 ;  /* 0x00000005ff087e24 */ /* 0x000fe2000f8e00ff */
[----:B------:R-:W-:Y:S01]  /*5550*/  VOTEU.ALL UP0, P1 ;  /* 0x0000000000ff7886 */ /* 0x000fe20000800000 */
[----:B------:R-:W-:Y:S01]  /*5560*/  UMOV UR11, UR43 ;  /* 0x0000002b000b7c82 */ /* 0x000fe20008000000 */
[----:B------:R-:W-:Y:S01]  /*5570*/  UMOV UR12, UR36 ;  /* 0x00000024000c7c82 */ /* 0x000fe20008000000 */
[----:B------:R-:W-:Y:S01]  /*5580*/  UMOV UR9, UR17 ;  /* 0x0000001100097c82 */ /* 0x000fe20008000000 */
[----:B------:R-:W-:Y:S01]  /*5590*/  SEL R0, RZ, 0x1, P0 ;  /* 0x00000001ff007807 */ /* 0x000fe20000000000 */
[----:B------:R-:W-:Y:S01]  /*55a0*/  UIADD3 UR32, UPT, UPT, UR13, UR26, URZ ;  /* 0x0000001a0d207290 */ /* 0x000fe2000fffe0ff */
[----:B------:R-:W-:Y:S01]  /*55b0*/  IMAD.U32 R9, RZ, RZ, UR4 ;  /* 0x00000004ff097e24 */ /* 0x000fe2000f8e00ff */
[----:B------:R-:W-:Y:S01]  /*55c0*/  @!P1 R2UR UR4, R8 ;  /* 0x00000000080492ca */ /* 0x000fe200000e0000 */
[----:B------:R-:W-:Y:S01]  /*55d0*/  UMOV UR36, UR29 ;  /* 0x0000001d00247c82 */ /* 0x000fe20008000000 */
[----:B------:R-:W-:Y:S02]  /*55e0*/  LOP3.LUT R13, R13, R0, RZ, 0x3c, !PT ;  /* 0x000000000d0d7212 */ /* 0x000fe400078e3cff */
[----:B------:R-:W-:Y:S02]  /*55f0*/  @!P1 R2UR UR5, R9 ;  /* 0x00000000090592ca */ /* 0x000fe400000e0000 */
[----:B------:R-:W-:Y:S02]  /*5600*/  LOP3.LUT R15, R15, 0x1, RZ, 0x3c, !PT ;  /* 0x000000010f0f7812 */ /* 0x000fe400078e3cff */
[----:B------:R-:W-:Y:S09]  /*5610*/  SEL R14, R14, RZ, P0 ;  /* 0x000000ff0e0e7207 */ /* 0x000ff20000000000 */
[----:B------:R2:W-:Y:S01]  /*5620*/  @!UP0 UTMALDG.3D [UR16], [UR4], desc[UR6] ;  /* 0x00000610040085b4 */ /* 0x0005e20008011000 */
[----:B------:R-:W-:Y:S05]  /*5630*/  VOTEU.ALL UP0, P1 ;  /* 0x0000000000ff7886 */ /* 0x000fea0000800000 */
[----:B------:R3:W-:Y:S01]  /*5640*/  @!UP0 UTMALDG.3D [UR8], [UR4], desc[UR6] ;  /* 0x00000608040085b4 */ /* 0x0007e20008011000 */
[----:B------:R3:W-:Y:S01]  /*5650*/  @!P1 SYNCS.ARRIVE.TRANS64.RED.A0TR RZ, [UR21+0x48], R7 ;  /* 0x00004807ffff99a7 */ /* 0x0007e20008300415 */
[----:B------:R-:W-:Y:S01]  /*5660*/  SYNCS.ARRIVE.TRANS64.RED.A1T0 RZ, [UR37], RZ ;  /* 0x000000ffffff79a7 */ /* 0x000fe20008100425 */
[----:B--2---:R-:W-:Y:S01]  /*5670*/  UIADD3 UR20, UPT, UPT, UR14, UR24, URZ ;  /* 0x000000180e147290 */ /* 0x004fe2000fffe0ff */
[----:B------:R-:W-:Y:S11]  /*5680*/  BRA.U UP1, `(.L_x_95) ;  /* 0xfffffff101047547 */ /* 0x000ff6000b83ffff */
[----:B------:R-:W-:-:S04]  /*5690*/  SHF.L.U32 R3, R15, 0x1f, RZ ;  /* 0x0000001f0f037819 */ /* 0x000fc800000006ff */
[----:B------:R-:W2:Y:S02]  /*56a0*/  SYNCS.PHASECHK.TRANS64.TRYWAIT P0, [UR21+0x50], R3 ;  /* 0x00005003ff0075a7 */ /* 0x000ea40008001115 */
[----:B--2---:R-:W-:Y:S05]  /*56b0*/  @!P0 BRA `(.L_x_96) ;  /* 0x0000005000188947 */ /* 0x004fea0003800000 */
.L_x_187:
[----:B------:R-:W4:Y:S02]  /*56c0*/  SYNCS.PHASECHK.TRANS64.TRYWAIT P0, [UR21+0x58], R3 ;  /* 0x00005803ff0075a7 */ /* 0x000f240008001115 */
[----:B----4-:R-:W-:Y:S05]  /*56d0*/  @!P0 BRA `(.L_x_97) ;  /* 0x0000005000288947 */ /* 0x010fea0003800000 */
.L_x_189:
[----:B------:R-:W4:Y:S02]  /*56e0*/  SYNCS.PHASECHK.TRANS64.TRYWAIT P0, [UR21+0x60], R3 ;  /* 0x00006003ff0075a7 */ /* 0x000f240008001115 */
[----:B----4-:R-:W-:Y:S05]  /*56f0*/  @!P0 BRA `(.L_x_98) ;  /* 0x0000005000388947 */ /* 0x010fea0003800000 */
.L_x_191:
[----:B--2---:R-:W-:-:S07]  /*5700*/  MOV R0, UR21 ;  /* 0x0000001500007c02 */ /* 0x004fce0008000f00 */
.L_x_99:
[----:B--2---:R-:W-:-:S04]  /*5710*/  SHF.L.U32 R3, R15, 0x1f, RZ ;  /* 0x0000001f0f037819 */ /* 0x004fc800000006ff */
[----:B------:R2:W4:Y:S03]  /*5720*/  SYNCS.PHASECHK.TRANS64.TRYWAIT P0, [R0+URZ+0x68], R3 ;  /* 0x00006803000075a7 */ /* 0x00052600080011ff */
[----:B----4-:R-:W-:Y:S05]  /*5730*/  @!P0 NANOSLEEP.SYNCS 0x989680 ;  /* 0x009896800000895d */ /* 0x010fea0003900000 */
[----:B------:R-:W4:Y:S02]  /*5740*/  @!P0 SYNCS.PHASECHK.TRANS64 P0, [R0+URZ+0x68], R3 ;  /* 0x00006803000085a7 */ /* 0x000f2400080010ff */
[----:B-1-34-:R-:W-:Y:S05]  /*5750*/  @P0 EXIT ;  /* 0x000000000000094d */ /* 0x01afea0003800000 */
[----:B------:R-:W-:Y:S05]  /*5760*/  BRA `(.L_x_99) ;  /* 0xfffffffc00e87947 */ /* 0x000fea000383ffff */
.L_x_84:
[----:B------:R-:W-:-:S06]  /*5770*/  UISETP.GE.AND UP0, UPT, UR13, 0x4, UPT ;  /* 0x000000040d00788c */ /* 0x000fcc000bf06270 */
[----:B------:R-:W-:-:S13]  /*5780*/  PLOP3.LUT P0, PT, PT, PT, UP0, 0x80, 0x8 ;  /* 0x000000000008781c */ /* 0x000fda0003f0f008 */
[----:B------:R-:W-:Y:S05]  /*5790*/  @!P0 EXIT ;  /* 0x000000000000894d */ /* 0x000fea0003800000 */
[----:B------:R-:W1:Y:S08]  /*57a0*/  S2UR UR4, SR_CgaCtaId ;  /* 0x00000000000479c3 */ /* 0x000e700000008800 */
[----:B------:R-:W-:Y:S01]  /*57b0*/  BAR.SYNC.DEFER_BLOCKING 0x6, 0xa0 ;  /* 0x0182800000007b1d */ /* 0x000fe20000010000 */
[----:B------:R-:W-:Y:S01]  /*57c0*/  IMAD.SHL.U32 R3, R95, 0x20, RZ ;  /* 0x000000205f037824 */ /* 0x000fe200078e00ff */
[C---:B------:R-:W-:Y:S01]  /*57d0*/  SHF.L.U32 R4, R81.reuse, 0x15, RZ ;  /* 0x0000001551047819 */ /* 0x040fe200000006ff */
[----:B------:R-:W-:Y:S01]  /*57e0*/  IMAD.SHL.U32 R5, R81, 0x400, RZ ;  /* 0x0000040051057824 */ /* 0x000fe200078e00ff */
[C---:B------:R-:W-:Y:S01]  /*57f0*/  LOP3.LUT R96, R95.reuse, 0x60, RZ, 0xc0, !PT ;  /* 0x000000605f607812 */ /* 0x040fe200078ec0ff */
[----:B------:R-:W-:Y:S01]  /*5800*/  IMAD.SHL.U32 R2, R95, 0x4, RZ ;  /* 0x000000045f027824 */ /* 0x000fe200078e00ff */
[----:B------:R-:W-:-:S02]  /*5810*/  UMOV UR43, 0x400 ;  /* 0x00000400002b7882 */ /* 0x000fc40000000000 */
[----:B------:R-:W2:Y:S01]  /*5820*/  LDC.64 R78, c[0x0][0x8b0] ;  /* 0x00022c00ff4e7b82 */ /* 0x000ea20000000a00 */
[----:B------:R-:W-:Y:S01]  /*5830*/  LOP3.LUT R94, R3, 0xb20, RZ, 0xc0, !PT ;  /* 0x00000b20035e7812 */ /* 0x000fe200078ec0ff */
[----:B------:R-:W-:Y:S01]  /*5840*/  IMAD.U32 R37, R95, 0x10000, RZ ;  /* 0x000100005f257824 */ /* 0x000fe200078e00ff */
[----:B------:R-:W-:Y:S01]  /*5850*/  LOP3.LUT R3, R3, 0xc0, RZ, 0xc0, !PT ;  /* 0x000000c003037812 */ /* 0x000fe200078ec0ff */
[----:B------:R-:W-:Y:S01]  /*5860*/  HFMA2 R36, -RZ, RZ, 0, 0 ;  /* 0x00000000ff247431 */ /* 0x000fe200000001ff */
[----:B------:R-:W-:Y:S01]  /*5870*/  LOP3.LUT R94, R94, 0x400, R5, 0xf8, !PT ;  /* 0x000004005e5e7812 */ /* 0x000fe200078ef805 */
[----:B------:R-:W-:Y:S01]  /*5880*/  IMAD.MOV.U32 R91, RZ, RZ, 0x1 ;  /* 0x00000001ff5b7424 */ /* 0x000fe200078e00ff */
[----:B------:R-:W-:Y:S01]  /*5890*/  LOP3.LUT R3, R3, 0x18, R2, 0xf8, !PT ;  /* 0x0000001803037812 */ /* 0x000fe200078ef802 */
[----:B------:R-:W3:Y:S01]  /*58a0*/  LDC.64 R76, c[0x0][0x8a8] ;  /* 0x00022a00ff4c7b82 */ /* 0x000ee20000000a00 */
[----:B------:R-:W-:Y:S01]  /*58b0*/  LOP3.LUT R4, R4, 0x200000, RZ, 0xc0, !PT ;  /* 0x0020000004047812 */ /* 0x000fe200078ec0ff */
[----:B------:R-:W-:Y:S01]  /*58c0*/  IMAD.MOV.U32 R90, RZ, RZ, RZ ;  /* 0x000000ffff5a7224 */ /* 0x000fe200078e00ff */
[----:B------:R-:W-:Y:S01]  /*58d0*/  LOP3.LUT R94, R94, R3, RZ, 0xfc, !PT ;  /* 0x000000035e5e7212 */ /* 0x000fe200078efcff */
[----:B------:R-:W-:Y:S01]  /*58e0*/  IMAD.MOV.U32 R87, RZ, RZ, RZ ;  /* 0x000000ffff577224 */ /* 0x000fe200078e00ff */
[----:B------:R-:W-:Y:S01]  /*58f0*/  LOP3.LUT R93, R95, 0x2, RZ, 0xc0, !PT ;  /* 0x000000025f5d7812 */ /* 0x000fe200078ec0ff */
[----:B------:R-:W4:Y:S01]  /*5900*/  LDCU UR59, c[0x0][0x370] ;  /* 0x00006e00ff3b77ac */ /* 0x000f220008000800 */
[----:B------:R-:W-:-:S02]  /*5910*/  LOP3.LUT R37, R4, 0x400000, R37, 0xf8, !PT ;  /* 0x0040000004257812 */ /* 0x000fc400078ef825 */
[----:B------:R-:W-:Y:S01]  /*5920*/  LOP3.LUT R95, R95, 0x4, RZ, 0xc0, !PT ;  /* 0x000000045f5f7812 */ /* 0x000fe200078ec0ff */
[----:B-1----:R-:W-:Y:S01]  /*5930*/  ULEA UR43, UR4, UR43, 0x18 ;  /* 0x0000002b042b7291 */ /* 0x002fe2000f8ec0ff */
[----:B------:R-:W-:Y:S01]  /*5940*/  MOV R89, RZ ;  /* 0x000000ff00597202 */ /* 0x000fe20000000f00 */
[----:B------:R-:W1:Y:S02]  /*5950*/  LDCU UR42, c[0x0][0xb0c] ;  /* 0x00016180ff2a77ac */ /* 0x000e640008000800 */
[----:B------:R-:W-:Y:S01]  /*5960*/  UIADD3 UR4, UPT, UPT, UR43, 0x200, URZ ;  /* 0x000002002b047890 */ /* 0x000fe2000fffe0ff */
[----:B------:R-:W1:Y:S04]  /*5970*/  LDCU UR39, c[0x0][0xb30] ;  /* 0x00016600ff2777ac */ /* 0x000e680008000800 */
[----:B------:R-:W4:Y:S01]  /*5980*/  LDS R0, [UR43+0x130] ;  /* 0x0001302bff007984 */ /* 0x000f220008000800 */
[----:B------:R-:W-:Y:S01]  /*5990*/  MOV R85, UR4 ;  /* 0x0000000400557c02 */ /* 0x000fe20008000f00 */
[----:B------:R-:W1:Y:S04]  /*59a0*/  LDCU.64 UR56, c[0x0][0x888] ;  /* 0x00011100ff3877ac */ /* 0x000e680008000a00 */
[----:B------:R-:W-:Y:S01]  /*59b0*/  IMAD R94, R94, 0x2, R85 ;  /* 0x000000025e5e7824 */ /* 0x000fe200078e0255 */
[----:B------:R-:W1:Y:S03]  /*59c0*/  LDCU.64 UR40, c[0x0][0xb28] ;  /* 0x00016500ff2877ac */ /* 0x000e660008000a00 */
[--C-:B------:R-:W-:Y:S01]  /*59d0*/  IMAD R93, R93, -0x10, R94.reuse ;  /* 0xfffffff05d5d7824 */ /* 0x100fe200078e025e */
[----:B------:R-:W1:Y:S01]  /*59e0*/  LDCU.64 UR62, c[0x0][0x890] ;  /* 0x00011200ff3e77ac */ /* 0x000e620008000a00 */
[----:B------:R-:W-:Y:S01]  /*59f0*/  IMAD R92, R95, -0x10, R94 ;  /* 0xfffffff05f5c7824 */ /* 0x000fe200078e025e */
[----:B------:R-:W1:Y:S01]  /*5a00*/  LDCU.128 UR52, c[0x0][0xb10] ;  /* 0x00016200ff3477ac */ /* 0x000e620008000c00 */
[----:B------:R-:W1:Y:S01]  /*5a10*/  LDCU UR58, c[0x0][0x374] ;  /* 0x00006e80ff3a77ac */ /* 0x000e620008000800 */
[----:B------:R-:W-:Y:S01]  /*5a20*/  UMOV UR47, URZ ;  /* 0x000000ff002f7c82 */ /* 0x000fe20008000000 */
[----:B------:R-:W-:Y:S01]  /*5a30*/  UMOV UR46, URZ ;  /* 0x000000ff002e7c82 */ /* 0x000fe20008000000 */
[----:B-1234-:R-:W-:-:S07]  /*5a40*/  IMAD.IADD R37, R0, 0x1, R37 ;  /* 0x0000000100257824 */ /* 0x01efce00078e0225 */
.L_x_143:
[----:B------:R-:W-:Y:S02]  /*5a50*/  LEA R3, R87, UR43, 0x3 ;  /* 0x0000002b57037c11 */ /* 0x000fe4000f8e18ff */
[----:B------:R-:W-:Y:S02]  /*5a60*/  SHF.L.U32 R0, R89, 0x1f, RZ ;  /* 0x0000001f59007819 */ /* 0x000fe400000006ff */
[----:B------:R-:W-:Y:S02]  /*5a70*/  LEA R5, R87, UR43, 0x4 ;  /* 0x0000002b57057c11 */ /* 0x000fe4000f8e20ff */
[----:B-1----:R-:W1:Y:S02]  /*5a80*/  SYNCS.PHASECHK.TRANS64.TRYWAIT P0, [R3+URZ+0x80], R0 ;  /* 0x00008000030075a7 */ /* 0x002e6400080011ff */
[----:B-12---:R-:W-:Y:S05]  /*5a90*/  @!P0 BRA `(.L_x_100) ;  /* 0x0000004c00688947 */ /* 0x006fea0003800000 */
.L_x_192:
        /* <DEDUP_REMOVED lines=11> */
[----:B------:R-:W-:Y:S01]  /*5b50*/  PLOP3.LUT P0, PT, PT, PT, UP1, 0x80, 0x8 ;  /* 0x000000000008781c */ /* 0x000fe20003f0f018 */
[----:B------:R-:W-:Y:S11]  /*5b60*/  UP2UR UR61, UPR, URZ, 0x2 ;  /* 0x00000002ff3d7883 */ /* 0x000ff60008000000 */
[----:B------:R-:W-:Y:S01]  /*5b70*/  @!UPT UIADD3 URZ, UPT, UPT, URZ, URZ, URZ ;  /* 0x000000fffffff290 */ /* 0x000fe2000fffe0ff */
[----:B-1----:R-:W-:Y:S02]  /*5b80*/  @P0 SHF.R.U32.HI R0, RZ, 0x10, R5 ;  /* 0x00000010ff000819 */ /* 0x002fe40000011605 */
        /* <DEDUP_REMOVED lines=12> */
[----:B------:R-:W2:Y:S01]  /*5c50*/  LDCU UR12, c[0x0][0xb20] ;  /* 0x00016400ff0c77ac */ /* 0x000ea20008000800 */
[----:B------:R-:W-:Y:S02]  /*5c60*/  UIMAD.WIDE.U32 UR4, UR58, UR55, URZ ;  /* 0x000000373a0472a5 */ /* 0x000fe4000f8e00ff */
[----:B------:R-:W-:Y:S02]  /*5c70*/  UIMAD.WIDE.U32 UR6, UR59, UR52, URZ ;  /* 0x000000343b0672a5 */ /* 0x000fe4000f8e00ff */
[----:B------:R-:W-:Y:S02]  /*5c80*/  UISETP.NE.AND UP0, UPT, UR54, 0x1, UPT ;  /* 0x000000013600788c */ /* 0x000fe4000bf05270 */
[----:B------:R-:W-:Y:S02]  /*5c90*/  UIMAD.WIDE.U32 UR8, UR37, UR55, URZ ;  /* 0x00000037250872a5 */ /* 0x000fe4000f8e00ff */
[----:B------:R-:W-:Y:S02]  /*5ca0*/  UIMAD.WIDE.U32 UR10, UR38, UR52, URZ ;  /* 0x00000034260a72a5 */ /* 0x000fe4000f8e00ff */
[----:B------:R-:W-:Y:S02]  /*5cb0*/  UISETP.NE.AND UP1, UPT, UR42, 0x1, UPT ;  /* 0x000000012a00788c */ /* 0x000fe4000bf25270 */
[----:B------:R-:W-:Y:S01]  /*5cc0*/  UISETP.NE.AND UP2, UPT, UR45, 0x1, UPT ;  /* 0x000000012d00788c */ /* 0x000fe2000bf45270 */
[----:B------:R-:W-:Y:S02]  /*5cd0*/  UMOV UR4, UR5 ;  /* 0x0000000500047c82 */ /* 0x000fe40008000000 */
[----:B--2---:R-:W-:Y:S03]  /*5ce0*/  USHF.R.U32.HI UR5, URZ, UR12, UR4 ;  /* 0x0000000cff057299 */ /* 0x004fe60008011604 */
[----:B------:R-:W-:Y:S02]  /*5cf0*/  UMOV UR4, UR7 ;  /* 0x0000000700047c82 */ /* 0x000fe40008000000 */
[----:B------:R-:W-:Y:S02]  /*5d00*/  USHF.R.U32.HI UR7, URZ, UR53, UR4 ;  /* 0x00000035ff077299 */ /* 0x000fe40008011604 */
[----:B------:R-:W-:Y:S02]  /*5d10*/  USEL UR4, UR58, UR5, !UP0 ;  /* 0x000000053a047287 */ /* 0x000fe4000c000000 */
[----:B------:R-:W-:Y:S01]  /*5d20*/  USEL UR7, UR59, UR7, !UP1 ;  /* 0x000000073b077287 */ /* 0x000fe2000c800000 */
[----:B------:R-:W-:Y:S01]  /*5d30*/  UMOV UR5, UR9 ;  /* 0x0000000900057c82 */ /* 0x000fe20008000000 */
[----:B------:R-:W-:Y:S02]  /*5d40*/  UIMAD.WIDE.U32 UR8, UR4, UR40, URZ ;  /* 0x00000028040872a5 */ /* 0x000fe4000f8e00ff */
[----:B------:R-:W-:Y:S03]  /*5d50*/  USHF.R.U32.HI UR6, URZ, UR12, UR5 ;  /* 0x0000000cff067299 */ /* 0x000fe60008011605 */
[----:B------:R-:W-:Y:S01]  /*5d60*/  UMOV UR5, UR11 ;  /* 0x0000000b00057c82 */ /* 0x000fe20008000000 */
[----:B------:R-:W-:Y:S02]  /*5d70*/  UIMAD.WIDE.U32 UR10, UR7, UR40, URZ ;  /* 0x00000028070a72a5 */ /* 0x000fe4000f8e00ff */
[----:B------:R-:W-:Y:S02]  /*5d80*/  USHF.R.U32.HI UR12, URZ, UR53, UR5 ;  /* 0x00000035ff0c7299 */ /* 0x000fe40008011605 */
[----:B------:R-:W-:Y:S01]  /*5d90*/  USEL UR6, UR37, UR6, !UP0 ;  /* 0x0000000625067287 */ /* 0x000fe2000c000000 */
[----:B------:R-:W-:Y:S02]  /*5da0*/  UMOV UR5, UR9 ;  /* 0x0000000900057c82 */ /* 0x000fe40008000000 */
[----:B------:R-:W-:Y:S01]  /*5db0*/  UMOV UR10, UR11 ;  /* 0x0000000b000a7c82 */ /* 0x000fe20008000000 */
[----:B------:R-:W-:Y:S02]  /*5dc0*/  @UP2 USHF.R.U32.HI UR4, URZ, UR41, UR5 ;  /* 0x00000029ff042299 */ /* 0x000fe40008011605 */
[----:B------:R-:W-:Y:S02]  /*5dd0*/  @UP2 USHF.R.U32.HI UR7, URZ, UR41, UR10 ;  /* 0x00000029ff072299 */ /* 0x000fe4000801160a */
[----:B------:R-:W-:Y:S02]  /*5de0*/  UIMAD UR4, UR45, UR4, URZ ;  /* 0x000000042d0472a4 */ /* 0x000fe4000f8e02ff */
        /* <DEDUP_REMOVED lines=8> */
[----:B------:R-:W-:Y:S02]  /*5e70*/  USEL UR11, UR6, UR4, !UP2 ;  /* 0x00000004060b7287 */ /* 0x000fe4000d000000 */
[----:B------:R-:W-:Y:S02]  /*5e80*/  UIADD3 UR8, UPT, UPT, -UR5, URZ, URZ ;  /* 0x000000ff05087290 */ /* 0x000fe4000fffe1ff */
[----:B------:R-:W-:Y:S01]  /*5e90*/  UIADD3 UR10, UPT, UPT, -UR11, URZ, URZ ;  /* 0x000000ff0b0a7290 */ /* 0x000fe2000fffe1ff */
[----:B------:R-:W-:Y:S01]  /*5ea0*/  @!UP0 UMOV UR4, UR9 ;  /* 0x0000000900048c82 */ /* 0x000fe20008000000 */
[----:B------:R-:W-:Y:S02]  /*5eb0*/  UIADD3 UR9, UPT, UPT, -UR6, URZ, URZ ;  /* 0x000000ff06097290 */ /* 0x000fe4000fffe1ff */
[----:B------:R-:W-:Y:S02]  /*5ec0*/  @!UP0 USHF.R.U32.HI UR4, URZ, UR41, UR4 ;  /* 0x00000029ff048299 */ /* 0x000fe40008011604 */
[----:B------:R-:W-:Y:S02]  /*5ed0*/  UIMAD UR10, UR45, UR10, UR6 ;  /* 0x0000000a2d0a72a4 */ /* 0x000fe4000f8e0206 */
[----:B------:R-:W-:Y:S04]  /*5ee0*/  @!UP0 USEL UR4, UR5, UR4, !UP2 ;  /* 0x0000000405048287 */ /* 0x000fe8000d000000 */
[----:B------:R-:W-:Y:S02]  /*5ef0*/  @!UP0 UIMAD UR10, UR7, UR10, UR4 ;  /* 0x0000000a070a82a4 */ /* 0x000fe4000f8e0204 */
[----:B------:R-:W-:Y:S02]  /*5f00*/  @!UP0 UIADD3 UR11, UPT, UPT, UR11, -UR4, URZ ;  /* 0x800000040b0b8290 */ /* 0x000fe4000fffe0ff */
[----:B------:R-:W-:Y:S02]  /*5f10*/  UIMAD UR7, UR42, UR8, UR38 ;  /* 0x000000082a0772a4 */ /* 0x000fe4000f8e0226 */
[----:B------:R-:W-:Y:S02]  /*5f20*/  @!UP0 UIMAD UR6, UR11, UR45, UR5 ;  /* 0x0000002d0b0682a4 */ /* 0x000fe4000f8e0205 */
[----:B------:R-:W-:Y:S01]  /*5f30*/  UIMAD UR4, UR54, UR9, UR37 ;  /* 0x00000009360472a4 */ /* 0x000fe2000f8e0225 */
[----:B------:R-:W-:Y:S02]  /*5f40*/  @!UP0 UMOV UR5, UR10 ;  /* 0x0000000a00058c82 */ /* 0x000fe40008000000 */
[----:B------:R-:W-:Y:S02]  /*5f50*/  UIMAD UR38, UR5, UR42, UR7 ;  /* 0x0000002a052672a4 */ /* 0x000fe4000f8e0207 */
[----:B------:R-:W-:Y:S11]  /*5f60*/  UIMAD UR37, UR6, UR54, UR4 ;  /* 0x00000036062572a4 */ /* 0x000ff6000f8e0204 */
[----:B------:R-:W-:Y:S01]  /*5f70*/  @!UPT UIADD3 URZ, UPT, UPT, URZ, URZ, URZ ;  /* 0x000000fffffff290 */ /* 0x000fe2000fffe0ff */
.L_x_101:
[----:B------:R-:W-:Y:S01]  /*5f80*/  UISETP.NE.AND UP0, UPT, UR39, 0x1, UPT ;  /* 0x000000012700788c */ /* 0x000fe2000bf05270 */
[----:B------:R-:W-:Y:S01]  /*5f90*/  LOP3.LUT P0, RZ, R85, 0x1b0, RZ, 0xc0, !PT ;  /* 0x000001b055ff7812 */ /* 0x000fe2000780c0ff */
[----:B------:R-:W-:Y:S01]  /*5fa0*/  USHF.L.U32 UR50, UR20, 0x6, URZ ;  /* 0x0000000614327899 */ /* 0x000fe200080006ff */
[----:B------:R-:W-:Y:S01]  /*5fb0*/  BSSY.RECONVERGENT B6, `(.L_x_102) ;  /* 0x0000034000067945 */ /* 0x000fe20003800200 */
[----:B------:R-:W-:Y:S01]  /*5fc0*/  USHF.L.U32 UR49, UR32, 0x8, URZ ;  /* 0x0000000820317899 */ /* 0x000fe200080006ff */
[----:B------:R-:W-:Y:S06]  /*5fd0*/  IADD3 R87, PT, PT, R87, 0x1, RZ ;  /* 0x0000000157577810 */ /* 0x000fec0007ffe0ff */
[----:B------:R-:W2:Y:S01]  /*5fe0*/  @!UP0 LDCU.128 UR12, c[0x0][0xb10] ;  /* 0x00016200ff0c87ac */ /* 0x000ea20008000c00 */
[----:B------:R-:W3:Y:S01]  /*5ff0*/  @!UP0 LDCU UR5, c[0x0][0xb0c] ;  /* 0x00016180ff0587ac */ /* 0x000ee20008000800 */
[----:B------:R-:W4:Y:S01]  /*6000*/  @!UP0 LDCU UR10, c[0x0][0xb20] ;  /* 0x00016400ff0a87ac */ /* 0x000f220008000800 */
[----:B--2---:R-:W-:Y:S02]  /*6010*/  UIMAD.WIDE.U32 UR8, UR38, UR12, URZ ;  /* 0x0000000c260872a5 */ /* 0x004fe4000f8e00ff */
[----:B------:R-:W-:Y:S02]  /*6020*/  UIMAD.WIDE.U32 UR6, UR37, UR15, URZ ;  /* 0x0000000f250672a5 */ /* 0x000fe4000f8e00ff */
[----:B------:R-:W-:Y:S03]  /*6030*/  @!UP0 UISETP.NE.AND UP1, UPT, UR14, 0x1, UPT ;  /* 0x000000010e00888c */ /* 0x000fe6000bf25270 */
[----:B------:R-:W-:Y:S01]  /*6040*/  @!UP0 UMOV UR4, UR9 ;  /* 0x0000000900048c82 */ /* 0x000fe20008000000 */
[----:B---3--:R-:W-:Y:S02]  /*6050*/  @!UP0 UISETP.NE.AND UP2, UPT, UR5, 0x1, UPT ;  /* 0x000000010500888c */ /* 0x008fe4000bf45270 */
[----:B------:R-:W-:Y:S01]  /*6060*/  @!UP0 USHF.R.U32.HI UR4, URZ, UR13, UR4 ;  /* 0x0000000dff048299 */ /* 0x000fe20008011604 */
[----:B------:R-:W-:Y:S02]  /*6070*/  @!UP0 UMOV UR6, UR7 ;  /* 0x0000000700068c82 */ /* 0x000fe40008000000 */
[----:B----4-:R-:W-:Y:S02]  /*6080*/  @!UP0 USHF.R.U32.HI UR6, URZ, UR10, UR6 ;  /* 0x0000000aff068299 */ /* 0x010fe40008011606 */
[----:B------:R-:W-:Y:S02]  /*6090*/  @!UP0 USEL UR7, UR38, UR4, !UP2 ;  /* 0x0000000426078287 */ /* 0x000fe4000d000000 */
[----:B------:R-:W-:Y:S04]  /*60a0*/  @!UP0 USEL UR6, UR37, UR6, !UP1 ;  /* 0x0000000625068287 */ /* 0x000fe8000c800000 */
[----:B------:R-:W-:Y:S02]  /*60b0*/  @!UP0 UIADD3 UR4, UPT, UPT, -UR7, UR6, URZ ;  /* 0x0000000607048290 */ /* 0x000fe4000fffe1ff */
[----:B------:R-:W-:Y:S02]  /*60c0*/  @!UP0 UIADD3 UR6, UPT, UPT, UR7, -UR6, URZ ;  /* 0x8000000607068290 */ /* 0x000fe4000fffe0ff */
[----:B------:R-:W-:Y:S02]  /*60d0*/  @!UP0 UIMAD UR38, UR4, UR5, UR38 ;  /* 0x00000005042682a4 */ /* 0x000fe4000f8e0226 */
[----:B------:R-:W-:Y:S01]  /*60e0*/  @!UP0 UIMAD UR37, UR6, UR14, UR37 ;  /* 0x0000000e062582a4 */ /* 0x000fe2000f8e0225 */
[----:B------:R-:W-:Y:S11]  /*60f0*/  @!P0 BRA `(.L_x_103) ;  /* 0x00000000007c8947 */ /* 0x000ff60003800000 */
[----:B------:R-:W2:Y:S01]  /*6100*/  LDCU.64 UR8, c[0x4][0x80] ;  /* 0x01001000ff0877ac */ /* 0x000ea20008000a00 */
[----:B------:R-:W-:Y:S01]  /*6110*/  MOV R2, 0x0 ;  /* 0x0000000000027802 */ /* 0x000fe20000000f00 */
[----:B------:R-:W-:Y:S02]  /*6120*/  HFMA2 R12, -RZ, RZ, 0, 5.9604644775390625e-08 ;  /* 0x00000001ff0c7431 */ /* 0x000fe400000001ff */
[----:B------:R-:W-:Y:S01]  /*6130*/  IMAD.MOV.U32 R8, RZ, RZ, 0x70 ;  /* 0x00000070ff087424 */ /* 0x000fe200078e00ff */
[----:B------:R3:W4:Y:S01]  /*6140*/  LDC.64 R14, c[0x4][R2] ;  /* 0x01000000020e7b82 */ /* 0x0007220000000a00 */
[----:B------:R-:W1:Y:S01]  /*6150*/  LDCU.64 UR6, c[0x4][0x88] ;  /* 0x01001100ff0677ac */ /* 0x000e620008000a00 */
[----:B------:R-:W-:Y:S01]  /*6160*/  IMAD.MOV.U32 R13, RZ, RZ, RZ ;  /* 0x000000ffff0d7224 */ /* 0x000fe200078e00ff */
[----:B------:R-:W1:Y:S01]  /*6170*/  LDCU.64 UR4, c[0x4][0x8] ;  /* 0x01000100ff0477ac */ /* 0x000e620008000a00 */
[----:B--2---:R-:W-:Y:S01]  /*6180*/  MOV R5, UR9 ;  /* 0x0000000900057c02 */ /* 0x004fe20008000f00 */
[----:B------:R-:W-:Y:S01]  /*6190*/  IMAD.U32 R4, RZ, RZ, UR8 ;  /* 0x00000008ff047e24 */ /* 0x000fe2000f8e00ff */
[----:B-1----:R-:W-:Y:S01]  /*61a0*/  MOV R7, UR7 ;  /* 0x0000000700077c02 */ /* 0x002fe20008000f00 */
[----:B------:R-:W-:Y:S01]  /*61b0*/  IMAD.U32 R6, RZ, RZ, UR6 ;  /* 0x00000006ff067e24 */ /* 0x000fe2000f8e00ff */
[----:B------:R-:W-:Y:S01]  /*61c0*/  MOV R11, UR5 ;  /* 0x00000005000b7c02 */ /* 0x000fe20008000f00 */
[----:B------:R-:W-:Y:S02]  /*61d0*/  IMAD.U32 R10, RZ, RZ, UR4 ;  /* 0x00000004ff0a7e24 */ /* 0x000fe4000f8e00ff */
[----:B------:R-:W-:Y:S07]  /*61e0*/  LEPC R20, `(.L_x_104) ;  /* 0x000000001014794e */ /* 0x000fee0000000000 */
[----:B---345:R-:W-:Y:S05]  /*61f0*/  CALL.ABS.NOINC R14 ;  /* 0x000000000e007343 */ /* 0x038fea0003c00000 */
.L_x_104:
[----:B------:R-:W1:Y:S01]  /*6200*/  LDCU.64 UR8, c[0x4][0x80] ;  /* 0x01001000ff0877ac */ /* 0x000e620008000a00 */
[----:B------:R-:W2:Y:S01]  /*6210*/  LDC.64 R2, c[0x4][R2] ;  /* 0x0100000002027b82 */ /* 0x000ea20000000a00 */
[----:B------:R-:W-:Y:S02]  /*6220*/  HFMA2 R12, -RZ, RZ, 0, 5.9604644775390625e-08 ;  /* 0x00000001ff0c7431 */ /* 0x000fe400000001ff */
[----:B------:R-:W-:Y:S02]  /*6230*/  IMAD.MOV.U32 R8, RZ, RZ, 0x70 ;  /* 0x00000070ff087424 */ /* 0x000fe400078e00ff */
[----:B------:R-:W-:Y:S01]  /*6240*/  IMAD.MOV.U32 R13, RZ, RZ, RZ ;  /* 0x000000ffff0d7224 */ /* 0x000fe200078e00ff */
[----:B------:R-:W3:Y:S01]  /*6250*/  LDCU.64 UR6, c[0x4][0x88] ;  /* 0x01001100ff0677ac */ /* 0x000ee20008000a00 */
[----:B------:R-:W4:Y:S01]  /*6260*/  LDCU.64 UR4, c[0x4][0x8] ;  /* 0x01000100ff0477ac */ /* 0x000f220008000a00 */
[----:B-1----:R-:W-:Y:S02]  /*6270*/  MOV R4, UR8 ;  /* 0x0000000800047c02 */ /* 0x002fe40008000f00 */
[----:B------:R-:W-:Y:S02]  /*6280*/  MOV R5, UR9 ;  /* 0x0000000900057c02 */ /* 0x000fe40008000f00 */
[----:B---3--:R-:W-:Y:S01]  /*6290*/  MOV R7, UR7 ;  /* 0x0000000700077c02 */ /* 0x008fe20008000f00 */
[----:B------:R-:W-:Y:S01]  /*62a0*/  IMAD.U32 R6, RZ, RZ, UR6 ;  /* 0x00000006ff067e24 */ /* 0x000fe2000f8e00ff */
[----:B----4-:R-:W-:Y:S01]  /*62b0*/  MOV R11, UR5 ;  /* 0x00000005000b7c02 */ /* 0x010fe20008000f00 */
[----:B------:R-:W-:Y:S02]  /*62c0*/  IMAD.U32 R10, RZ, RZ, UR4 ;  /* 0x00000004ff0a7e24 */ /* 0x000fe4000f8e00ff */
[----:B------:R-:W-:Y:S07]  /*62d0*/  LEPC R20, `(.L_x_103) ;  /* 0x000000001014794e */ /* 0x000fee0000000000 */
[----:B--2---:R-:W-:Y:S05]  /*62e0*/  CALL.ABS.NOINC R2 ;  /* 0x0000000002007343 */ /* 0x004fea0003c00000 */
.L_x_103:
[----:B------:R-:W-:Y:S05]  /*62f0*/  BSYNC.RECONVERGENT B6 ;  /* 0x0000000000067941 */ /* 0x000fea0003800200 */
.L_x_102:
[----:B------:R-:W-:Y:S01]  /*6300*/  R2UR UR4, R84 ;  /* 0x00000000540472ca */ /* 0x000fe200000e0000 */
[----:B------:R-:W-:Y:S01]  /*6310*/  UISETP.NE.U32.AND UP0, UPT, UR62, URZ, UPT ;  /* 0x000000ff3e00728c */ /* 0x000fe2000bf05070 */
[----:B------:R-:W-:Y:S02]  /*6320*/  ISETP.NE.U32.AND P4, PT, R78, RZ, PT ;  /* 0x000000ff4e00720c */ /* 0x000fe40003f85070 */
[----:B------:R-:W-:Y:S01]  /*6330*/  ISETP.NE.U32.AND P2, PT, RZ, UR56, PT ;  /* 0x00000038ff007c0c */ /* 0x000fe2000bf45070 */
[----:B------:R-:W-:Y:S01]  /*6340*/  UISETP.NE.AND.EX UP1, UPT, UR63, URZ, UPT, UP0 ;  /* 0x000000ff3f00728c */ /* 0x000fe2000bf25300 */
[----:B------:R-:W-:Y:S01]  /*6350*/  ISETP.NE.AND.EX P4, PT, R79, RZ, PT, P4 ;  /* 0x000000ff4f00720c */ /* 0x000fe20003f85340 */
[----:B------:R-:W-:Y:S01]  /*6360*/  UPLOP3.LUT UP0, UPT, UPT, UPT, UPT, 0x40, 0x4 ;  /* 0x000000000004789c */ /* 0x000fe20003f0e870 */
[----:B------:R-:W-:Y:S05]  /*6370*/  ISETP.NE.AND.EX P2, PT, RZ, UR57, PT, P2 ;  /* 0x00000039ff007c0c */ /* 0x000fea000bf45320 */
[----:B------:R-:W-:Y:S06]  /*6380*/  UISETP.NE.AND UP2, UPT, UR4, URZ, UPT ;  /* 0x000000ff0400728c */ /* 0x000fec000bf45270 */
[----:B------:R-:W-:Y:S05]  /*6390*/  PLOP3.LUT P1, PT, PT, PT, UP2, 0x80, 0x8 ;  /* 0x000000000008781c */ /* 0x000fea0003f2f028 */
[----:B------:R-:W-:Y:S06]  /*63a0*/  @UP2 UPLOP3.LUT UP0, UPT, UPT, UPT, UP1, 0x80, 0x8 ;  /* 0x000000000008289c */ /* 0x000fec0003f0f010 */
[----:B------:R-:W-:Y:S01]  /*63b0*/  PLOP3.LUT P0, PT, PT, PT, UP0, 0x80, 0x8 ;  /* 0x000000000008781c */ /* 0x000fe20003f0f008 */
[----:B------:R-:W-:Y:S01]  /*63c0*/  @!UPT UIADD3 URZ, UPT, UPT, URZ, URZ, URZ ;  /* 0x000000fffffff290 */ /* 0x000fe2000fffe0ff */
[----:B------:R-:W-:Y:S11]  /*63d0*/  BRA.U !UP1, `(.L_x_105) ;  /* 0x00000001093c7547 */ /* 0x000ff6000b800000 */
[----:B------:R-:W-:Y:S01]  /*63e0*/  UISETP.NE.U32.AND UP0, UPT, UR56, URZ, UPT ;  /* 0x000000ff3800728c */ /* 0x000fe2000bf05070 */
[----:B-1----:R-:W-:Y:S01]  /*63f0*/  HFMA2 R0, -RZ, RZ, 0, 5.9604644775390625e-08 ;  /* 0x00000001ff007431 */ /* 0x002fe200000001ff */
[----:B------:R-:W1:Y:S01]  /*6400*/  LDCU.64 UR8, c[0x0][0x358] ;  /* 0x00006b00ff0877ac */ /* 0x000e620008000a00 */
[----:B------:R-:W-:Y:S01]  /*6410*/  IMAD.MOV.U32 R80, RZ, RZ, 0x1 ;  /* 0x00000001ff507424 */ /* 0x000fe200078e00ff */
[----:B------:R-:W-:Y:S06]  /*6420*/  UISETP.NE.AND.EX UP0, UPT, UR57, URZ, UPT, UP0 ;  /* 0x000000ff3900728c */ /* 0x000fec000bf05300 */
[----:B------:R-:W-:Y:S05]  /*6430*/  PLOP3.LUT P3, PT, PT, PT, UP0, 0x80, 0x8 ;  /* 0x000000000008781c */ /* 0x000fea0003f6f008 */
[----:B------:R-:W2:Y:S01]  /*6440*/  @UP0 LDCU.64 UR4, c[0x0][0x888] ;  /* 0x00011100ff0407ac */ /* 0x000ea20008000a00 */
[----:B------:R-:W-:Y:S07]  /*6450*/  @UP0 UIMAD UR6, UR36, UR62, URZ ;  /* 0x0000003e240602a4 */ /* 0x000fee000f8e02ff */
[----:B------:R-:W-:Y:S01]  /*6460*/  @!P3 PRMT R80, R0, 0x7610, R80 ;  /* 0x000076100050b816 */ /* 0x000fe20000000050 */
[----:B--2---:R-:W-:Y:S06]  /*6470*/  @UP0 UIMAD.WIDE UR4, UR6, 0x4, UR4 ;  /* 0x00000004060408a5 */ /* 0x004fec000f8e0204 */
[----:B------:R-:W-:Y:S01]  /*6480*/  IMAD.U32 R2, RZ, RZ, UR4 ;  /* 0x00000004ff027e24 */ /* 0x000fe2000f8e00ff */
[----:B------:R-:W-:Y:S04]  /*6490*/  MOV R3, UR5 ;  /* 0x0000000500037c02 */ /* 0x000fe80008000f00 */
[----:B------:R-:W2:Y:S01]  /*64a0*/  @!UP0 LDCU UR4, c[0x0][0x880] ;  /* 0x00011000ff0487ac */ /* 0x000ea20008000800 */
[----:B-1---5:R3:W5:Y:S02]  /*64b0*/  @P3 LDG.E R41, desc[UR8][R2.64] ;  /* 0x0000000802293981 */ /* 0x022764000c1e1900 */
[----:B--23--:R-:W-:Y:S02]  /*64c0*/  @!P3 IMAD.U32 R41, RZ, RZ, UR4 ;  /* 0x00000004ff29be24 */ /* 0x00cfe4000f8e00ff */
.L_x_105:
[----:B------:R-:W-:Y:S05]  /*64d0*/  @!P4 BRA `(.L_x_106) ;  /* 0x000000000024c947 */ /* 0x000fea0003800000 */
[----:B------:R-:W-:Y:S01]  /*64e0*/  ISETP.NE.U32.AND P3, PT, R76, RZ, PT ;  /* 0x000000ff4c00720c */ /* 0x000fe20003f65070 */
[----:B------:R-:W2:Y:S03]  /*64f0*/  LDCU.64 UR4, c[0x0][0x358] ;  /* 0x00006b00ff0477ac */ /* 0x000ea60008000a00 */
[----:B------:R-:W-:Y:S11]  /*6500*/  ISETP.NE.AND.EX P3, PT, R77, RZ, PT, P3 ;  /* 0x000000ff4d00720c */ /* 0x000ff60003f65330 */
[----:B------:R-:W-:Y:S02]  /*6510*/  @!UPT UIADD3 URZ, UPT, UPT, URZ, URZ, URZ ;  /* 0x000000fffffff290 */ /* 0x000fe4000fffe0ff */
[----:B------:R-:W3:Y:S01]  /*6520*/  @P3 LDC.64 R2, c[0x0][0x8a8] ;  /* 0x00022a00ff023b82 */ /* 0x000ee20000000a00 */
[----:B-1----:R-:W-:Y:S04]  /*6530*/  @P3 IMAD R0, R78, UR36, RZ ;  /* 0x000000244e003c24 */ /* 0x002fe8000f8e02ff */
[----:B---3--:R-:W-:Y:S05]  /*6540*/  @P3 IMAD.WIDE R2, R0, 0x4, R2 ;  /* 0x0000000400023825 */ /* 0x008fea00078e0202 */
[----:B--2--5:R2:W5:Y:S02]  /*6550*/  @P3 LDG.E R38, desc[UR4][R2.64] ;  /* 0x0000000402263981 */ /* 0x024564000c1e1900 */
[----:B--2---:R-:W3:Y:S02]  /*6560*/  @!P3 LDC R38, c[0x0][0x8a0] ;  /* 0x00022800ff26bb82 */ /* 0x004ee40000000800 */
.L_x_106:
[----:B-----5:R-:W-:Y:S01]  /*6570*/  FSETP.NEU.AND P3, PT, R41, RZ, PT ;  /* 0x000000ff2900720b */ /* 0x020fe20003f6d000 */
[----:B------:R-:W-:Y:S01]  /*6580*/  BSSY B1, `(.L_x_107) ;  /* 0x0000039000017945 */ /* 0x000fe20003800000 */
[----:B------:R-:W-:Y:S01]  /*6590*/  SEL R5, RZ, 0xffffffff, P2 ;  /* 0xffffffffff057807 */ /* 0x000fe20001000000 */
[----:B------:R-:W-:Y:S01]  /*65a0*/  IMAD.MOV.U32 R46, RZ, RZ, 0x1 ;  /* 0x00000001ff2e7424 */ /* 0x000fe200078e00ff */
[----:B------:R-:W-:Y:S01]  /*65b0*/  @P1 LOP3.LUT P2, RZ, R80, 0xff, RZ, 0xc0, !PT ;  /* 0x000000ff50ff1812 */ /* 0x000fe2000784c0ff */
[C---:B------:R-:W-:Y:S01]  /*65c0*/  IMAD R39, R36.reuse, 0x80, R37 ;  /* 0x0000008024277824 */ /* 0x040fe200078e0225 */
[----:B-1----:R-:W-:Y:S01]  /*65d0*/  @P1 SEL R0, RZ, 0xffffffff, P3 ;  /* 0xffffffffff001807 */ /* 0x002fe20001800000 */
[----:B------:R-:W-:Y:S01]  /*65e0*/  IMAD R88, R95, -0x10, R93 ;  /* 0xfffffff05f587824 */ /* 0x000fe200078e025d */
[----:B------:R-:W-:Y:S01]  /*65f0*/  LOP3.LUT R91, R91, 0x1, RZ, 0x3c, !PT ;  /* 0x000000015b5b7812 */ /* 0x000fe200078e3cff */
[----:B------:R-:W-:Y:S01]  /*6600*/  IMAD.MOV.U32 R47, RZ, RZ, RZ ;  /* 0x000000ffff2f7224 */ /* 0x000fe200078e00ff */
[----:B------:R-:W-:Y:S02]  /*6610*/  @P0 SEL R0, R5, R0, !P2 ;  /* 0x0000000005000207 */ /* 0x000fe40005000000 */
[----:B------:R-:W-:Y:S02]  /*6620*/  CS2R R74, SRZ ;  /* 0x00000000004a7805 */ /* 0x000fe4000001ff00 */
[----:B------:R-:W-:Y:S02]  /*6630*/  LEA R98, R36, UR43, 0x3 ;  /* 0x0000002b24627c11 */ /* 0x000fe4000f8e18ff */
[----:B------:R-:W-:Y:S02]  /*6640*/  CS2R R72, SRZ ;  /* 0x0000000000487805 */ /* 0x000fe4000001ff00 */
[----:B------:R-:W-:Y:S02]  /*6650*/  @P1 LOP3.LUT R0, R0, 0x1, RZ, 0xc0, !PT ;  /* 0x0000000100001812 */ /* 0x000fe400078ec0ff */
[----:B------:R-:W-:Y:S02]  /*6660*/  CS2R R66, SRZ ;  /* 0x0000000000427805 */ /* 0x000fe4000001ff00 */
[----:B------:R-:W-:Y:S02]  /*6670*/  SHF.L.U32 R3, R90, 0x1f, RZ ;  /* 0x0000001f5a037819 */ /* 0x000fe400000006ff */
[----:B------:R-:W-:Y:S02]  /*6680*/  CS2R R64, SRZ ;  /* 0x0000000000407805 */ /* 0x000fe4000001ff00 */
[----:B------:R-:W-:Y:S02]  /*6690*/  ISETP.NE.U32.OR P5, PT, R0, 0x1, !P1 ;  /* 0x000000010000780c */ /* 0x000fe40004fa5470 */
[----:B------:R-:W-:Y:S02]  /*66a0*/  CS2R R58, SRZ ;  /* 0x00000000003a7805 */ /* 0x000fe4000001ff00 */
[----:B------:R-:W-:Y:S02]  /*66b0*/  PLOP3.LUT P2, PT, PT, PT, UP1, 0x80, 0x8 ;  /* 0x000000000008781c */ /* 0x000fe40003f4f018 */
[----:B------:R-:W-:Y:S02]  /*66c0*/  CS2R R56, SRZ ;  /* 0x0000000000387805 */ /* 0x000fe4000001ff00 */
[----:B------:R-:W-:Y:S02]  /*66d0*/  LOP3.LUT P4, R86, R80, 0xff, RZ, 0xc0, !PT ;  /* 0x000000ff50567812 */ /* 0x000fe4000788c0ff */
[----:B------:R-:W-:Y:S02]  /*66e0*/  CS2R R50, SRZ ;  /* 0x0000000000327805 */ /* 0x000fe4000001ff00 */
[----:B------:R-:W-:Y:S02]  /*66f0*/  SEL R0, RZ, 0xffffffff, P3 ;  /* 0xffffffffff007807 */ /* 0x000fe40001800000 */
[----:B------:R-:W-:Y:S02]  /*6700*/  CS2R R48, SRZ ;  /* 0x0000000000307805 */ /* 0x000fe4000001ff00 */
[----:B------:R-:W-:Y:S02]  /*6710*/  P2R R97, PR, RZ, 0x20 ;  /* 0x00000020ff617803 */ /* 0x000fe40000000000 */
[----:B------:R-:W-:Y:S02]  /*6720*/  @P5 SHF.L.U32 R2, R91, 0x1f, RZ ;  /* 0x0000001f5b025819 */ /* 0x000fe400000006ff */
[----:B------:R-:W-:Y:S02]  /*6730*/  @P2 SEL R0, R5, R0, !P4 ;  /* 0x0000000005002207 */ /* 0x000fe40006000000 */
[----:B------:R-:W1:Y:S02]  /*6740*/  @P5 SYNCS.PHASECHK.TRANS64.TRYWAIT P1, [UR43+0x30], R2 ;  /* 0x00003002ff0055a7 */ /* 0x000e64000802112b */
[----:B------:R-:W-:Y:S04]  /*6750*/  LOP3.LUT R0, R0, 0x1, RZ, 0xc0, !PT ;  /* 0x0000000100007812 */ /* 0x000fe800078ec0ff */
[----:B------:R-:W-:Y:S04]  /*6760*/  ISETP.NE.U32.AND P2, PT, R0, 0x1, PT ;  /* 0x000000010000780c */ /* 0x000fe80003f45070 */
[----:B------:R-:W-:Y:S01]  /*6770*/  P2R R60, PR, RZ, 0x4 ;  /* 0x00000004ff3c7803 */ /* 0x000fe20000000000 */
[----:B------:R2:W4:Y:S01]  /*6780*/  SYNCS.PHASECHK.TRANS64.TRYWAIT P0, [R98+URZ+0xa0], R3 ;  /* 0x0000a003620075a7 */ /* 0x00052200080011ff */
[----:B-1----:R-:W-:Y:S01]  /*6790*/  @P5 SEL R46, RZ, 0x1, !P1 ;  /* 0x00000001ff2e5807 */ /* 0x002fe20004800000 */
[----:B--2---:R-:W-:Y:S06]  /*67a0*/  @!P5 BRA `(.L_x_108) ;  /* 0x000000000058d947 */ /* 0x004fec0003800000 */
[----:B------:R-:W-:Y:S01]  /*67b0*/  IMAD.MOV.U32 R75, RZ, RZ, RZ ;  /* 0x000000ffff4b7224 */ /* 0x000fe200078e00ff */
[----:B------:R-:W-:Y:S01]  /*67c0*/  ISETP.NE.AND P1, PT, R46, RZ, PT ;  /* 0x000000ff2e00720c */ /* 0x000fe20003f25270 */
[----:B------:R-:W-:Y:S01]  /*67d0*/  BSSY B0, `(.L_x_109) ;  /* 0x000000c000007945 */ /* 0x000fe20003800000 */
[----:B------:R-:W-:Y:S02]  /*67e0*/  CS2R R50, SRZ ;  /* 0x0000000000327805 */ /* 0x000fe4000001ff00 */
[----:B------:R-:W-:Y:S02]  /*67f0*/  CS2R R48, SRZ ;  /* 0x0000000000307805 */ /* 0x000fe4000001ff00 */
[----:B------:R-:W-:Y:S02]  /*6800*/  CS2R R58, SRZ ;  /* 0x00000000003a7805 */ /* 0x000fe4000001ff00 */
[----:B------:R-:W-:Y:S02]  /*6810*/  CS2R R56, SRZ ;  /* 0x0000000000387805 */ /* 0x000fe4000001ff00 */
[----:B------:R-:W-:Y:S02]  /*6820*/  CS2R R66, SRZ ;  /* 0x0000000000427805 */ /* 0x000fe4000001ff00 */
[----:B------:R-:W-:Y:S02]  /*6830*/  CS2R R64, SRZ ;  /* 0x0000000000407805 */ /* 0x000fe4000001ff00 */
[----:B------:R-:W-:Y:S01]  /*6840*/  CS2R R72, SRZ ;  /* 0x0000000000487805 */ /* 0x000fe2000001ff00 */
[----:B------:R-:W-:Y:S06]  /*6850*/  @P1 BRA `(.L_x_110) ;  /* 0x00000000000c1947 */ /* 0x000fec0003800000 */
[----:B------:R-:W-:Y:S04]  /*6860*/  SHF.L.U32 R5, R91, 0x1f, RZ ;  /* 0x0000001f5b057819 */ /* 0x000fe800000006ff */
[----:B------:R-:W1:Y:S02]  /*6870*/  SYNCS.PHASECHK.TRANS64.TRYWAIT P1, [UR43+0x30], R5 ;  /* 0x00003005ff0075a7 */ /* 0x000e64000802112b */
[----:B-1----:R-:W-:Y:S05]  /*6880*/  @!P1 BRA `(.L_x_111) ;  /* 0x0000004000009947 */ /* 0x002fea0003800000 */
.L_x_110:
[----:B------:R-:W-:Y:S05]  /*6890*/  BSYNC B0 ;  /* 0x0000000000007941 */ /* 0x000fea0003800000 */
.L_x_109:
[----:B------:R-:W-:Y:S01]  /*68a0*/  ISETP.NE.AND P1, PT, R60, RZ, PT ;  /* 0x000000ff3c00720c */ /* 0x000fe20003f25270 */
[----:B------:R-:W-:Y:S11]  /*68b0*/  HFMA2 R47, -RZ, RZ, 0, 5.9604644775390625e-08 ;  /* 0x00000001ff2f7431 */ /* 0x000ff600000001ff */
[----:B------:R-:W-:Y:S01]  /*68c0*/  @!UPT UIADD3 URZ, UPT, UPT, URZ, URZ, URZ ;  /* 0x000000fffffff290 */ /* 0x000fe2000fffe0ff */
[----:B------:R2:W1:Y:S04]  /*68d0*/  @P1 LDS.128 R48, [R94] ;  /* 0x000000005e301984 */ /* 0x0004680000000c00 */
[----:B------:R2:W1:Y:S04]  /*68e0*/  @P1 LDS.128 R56, [R93+0x10] ;  /* 0x000010005d381984 */ /* 0x0004680000000c00 */
[----:B------:R2:W1:Y:S04]  /*68f0*/  @P1 LDS.128 R64, [R92+0x20] ;  /* 0x000020005c401984 */ /* 0x0004680000000c00 */
[----:B------:R2:W1:Y:S02]  /*6900*/  @P1 LDS.128 R72, [R88+0x30] ;  /* 0x0000300058481984 */ /* 0x0004640000000c00 */
.L_x_108:
[----:B------:R-:W-:Y:S05]  /*6910*/  BSYNC B1 ;  /* 0x0000000000017941 */ /* 0x000fea0003800000 */
.L_x_107:
[----:B-1----:R-:W-:Y:S04]  /*6920*/  SHF.R.U32.HI R0, RZ, 0x15, R39 ;  /* 0x00000015ff007819 */ /* 0x002fe80000011627 */
[----:B------:R-:W-:Y:S01]  /*6930*/  LOP3.LUT P1, RZ, R0, 0x3, R81, 0x48, !PT ;  /* 0x0000000300ff7812 */ /* 0x000fe20007824851 */
[----:B------:R-:W-:Y:S01]  /*6940*/  @!UPT UIADD3 URZ, UPT, UPT, URZ, URZ, URZ ;  /* 0x000000fffffff290 */ /* 0x000fe2000fffe0ff */
[----:B----4-:R-:W-:Y:S11]  /*6950*/  @P0 BRA `(.L_x_112) ;  /* 0x0000000000080947 */ /* 0x010ff60003800000 */
[----:B------:R-:W1:Y:S02]  /*6960*/  SYNCS.PHASECHK.TRANS64.TRYWAIT P0, [R98+URZ+0xa0], R3 ;  /* 0x0000a003620075a7 */ /* 0x000e6400080011ff */
[----:B-1----:R-:W-:Y:S05]  /*6970*/  @!P0 BRA `(.L_x_113) ;  /* 0x0000003c00dc8947 */ /* 0x002fea0003800000 */
.L_x_112:
[----:B------:R-:W-:Y:S05]  /*6980*/  @!P1 BRA `(.L_x_114) ;  /* 0x0000000000409947 */ /* 0x000fea0003800000 */
[----:B------:R-:W4:Y:S01]  /*6990*/  LDCU.64 UR8, c[0x4][0x70] ;  /* 0x01000e00ff0877ac */ /* 0x000f220008000a00 */
[----:B-1----:R-:W-:Y:S01]  /*69a0*/  MOV R3, 0x0 ;  /* 0x0000000000037802 */ /* 0x002fe20000000f00 */
[----:B------:R-:W-:Y:S02]  /*69b0*/  HFMA2 R12, -RZ, RZ, 0, 5.9604644775390625e-08 ;  /* 0x00000001ff0c7431 */ /* 0x000fe400000001ff */
[----:B------:R-:W-:Y:S02]  /*69c0*/  IMAD.MOV.U32 R8, RZ, RZ, 0x192 ;  /* 0x00000192ff087424 */ /* 0x000fe400078e00ff */
[----:B------:R-:W-:Y:S01]  /*69d0*/  IMAD.MOV.U32 R13, RZ, RZ, RZ ;  /* 0x000000ffff0d7224 */ /* 0x000fe200078e00ff */
[----:B------:R-:W1:Y:S01]  /*69e0*/  LDCU.64 UR6, c[0x4][0x78] ;  /* 0x01000f00ff0677ac */ /* 0x000e620008000a00 */
[----:B------:R-:W2:Y:S01]  /*69f0*/  LDC.64 R2, c[0x4][R3] ;  /* 0x0100000003027b82 */ /* 0x000ea20000000a00 */
[----:B------:R-:W5:Y:S01]  /*6a00*/  LDCU.64 UR4, c[0x4][0x10] ;  /* 0x01000200ff0477ac */ /* 0x000f620008000a00 */
[----:B----4-:R-:W-:Y:S01]  /*6a10*/  MOV R5, UR9 ;  /* 0x0000000900057c02 */ /* 0x010fe20008000f00 */
[----:B------:R-:W-:Y:S01]  /*6a20*/  IMAD.U32 R4, RZ, RZ, UR8 ;  /* 0x00000008ff047e24 */ /* 0x000fe2000f8e00ff */
[----:B-1----:R-:W-:Y:S01]  /*6a30*/  MOV R7, UR7 ;  /* 0x0000000700077c02 */ /* 0x002fe20008000f00 */
[----:B------:R-:W-:Y:S01]  /*6a40*/  IMAD.U32 R6, RZ, RZ, UR6 ;  /* 0x00000006ff067e24 */ /* 0x000fe2000f8e00ff */
[----:B-----5:R-:W-:Y:S01]  /*6a50*/  MOV R11, UR5 ;  /* 0x00000005000b7c02 */ /* 0x020fe20008000f00 */
[----:B------:R-:W-:Y:S02]  /*6a60*/  IMAD.U32 R10, RZ, RZ, UR4 ;  /* 0x00000004ff0a7e24 */ /* 0x000fe4000f8e00ff */
[----:B------:R-:W-:Y:S07]  /*6a70*/  LEPC R20, `(.L_x_114) ;  /* 0x000000001014794e */ /* 0x000fee0000000000 */
[----:B--23--:R-:W-:Y:S05]  /*6a80*/  CALL.ABS.NOINC R2 ;  /* 0x0000000002007343 */ /* 0x00cfea0003c00000 */
.L_x_114:
[----:B------:R-:W-:Y:S05]  /*6a90*/  WARPSYNC.ALL ;  /* 0x0000000000007948 */ /* 0x000fea0003800000 */
[----:B------:R-:W-:Y:S01]  /*6aa0*/  R2UR UR4, R39 ;  /* 0x00000000270472ca */ /* 0x000fe200000e0000 */
[--C-:B------:R-:W-:Y:S01]  /*6ab0*/  HADD2.F32 R40, -RZ, R48.reuse.H0_H0 ;  /* 0x20000030ff287230 */ /* 0x100fe20000004100 */
[----:B------:R-:W-:Y:S01]  /*6ac0*/  ISETP.NE.AND P0, PT, R96, RZ, PT ;  /* 0x000000ff6000720c */ /* 0x000fe20003f05270 */
[----:B------:R-:W-:Y:S01]  /*6ad0*/  HADD2.F32 R43, -RZ, R48.H1_H1 ;  /* 0x30000030ff2b7230 */ /* 0x000fe20000004100 */
[----:B------:R-:W-:Y:S01]  /*6ae0*/  BSSY.RECONVERGENT B0, `(.L_x_115) ;  /* 0x000008b000007945 */ /* 0x000fe20003800200 */
[----:B------:R-:W-:Y:S02]  /*6af0*/  HADD2.F32 R42, -RZ, R49.H0_H0 ;  /* 0x20000031ff2a7230 */ /* 0x000fe40000004100 */
[----:B------:R-:W-:Y:S02]  /*6b00*/  HADD2.F32 R45, -RZ, R51.H0_H0 ;  /* 0x20000033ff2d7230 */ /* 0x000fe40000004100 */
[----:B------:R-:W-:Y:S04]  /*6b10*/  HADD2.F32 R44, -RZ, R75.H1_H1 ;  /* 0x3000004bff2c7230 */ /* 0x000fe80000004100 */
[----:B------:R-:W3:Y:S02]  /*6b20*/  LDTM.x32 R4, tmem[UR4] ;  /* 0x00000004000479ee */ /* 0x000ee400082c0000 */
[C---:B---3--:R-:W-:Y:S01]  /*6b30*/  FMUL R0, R38.reuse, R4 ;  /* 0x0000000426007220 */ /* 0x048fe20000400000 */
[C---:B------:R-:W-:Y:S01]  /*6b40*/  FMUL R2, R38.reuse, R5 ;  /* 0x0000000526027220 */ /* 0x040fe20000400000 */
[C---:B-1----:R-:W-:Y:S01]  /*6b50*/  FMUL R3, R38.reuse, R6 ;  /* 0x0000000626037220 */ /* 0x042fe20000400000 */
[C---:B------:R-:W-:Y:S01]  /*6b60*/  FMUL R7, R38.reuse, R7 ;  /* 0x0000000726077220 */ /* 0x040fe20000400000 */
[C---:B------:R-:W-:Y:S01]  /*6b70*/  FFMA R0, R41.reuse, R40, R0 ;  /* 0x0000002829007223 */ /* 0x040fe20000000000 */
[----:B------:R-:W-:Y:S02]  /*6b80*/  HADD2.F32 R40, -RZ, R49.H1_H1 ;  /* 0x30000031ff287230 */ /* 0x000fe40000004100 */
[C---:B------:R-:W-:Y:S01]  /*6b90*/  FFMA R2, R41.reuse, R43, R2 ;  /* 0x0000002b29027223 */ /* 0x040fe20000000002 */
[C---:B------:R-:W-:Y:S01]  /*6ba0*/  FFMA R3, R41.reuse, R42, R3 ;  /* 0x0000002a29037223 */ /* 0x040fe20000000003 */
[--C-:B------:R-:W-:Y:S02]  /*6bb0*/  HADD2.F32 R43, -RZ, R50.reuse.H0_H0 ;  /* 0x20000032ff2b7230 */ /* 0x100fe40000004100 */
[----:B------:R-:W-:Y:S01]  /*6bc0*/  FMUL R4, R38, R8 ;  /* 0x0000000826047220 */ /* 0x000fe20000400000 */
[----:B------:R-:W-:Y:S01]  /*6bd0*/  HADD2.F32 R42, -RZ, R50.H1_H1 ;  /* 0x30000032ff2a7230 */ /* 0x000fe20000004100 */
[----:B------:R-:W-:Y:S01]  /*6be0*/  F2FP.F16.F32.PACK_AB R52, R2, R0 ;  /* 0x000000000234723e */ /* 0x000fe200000000ff */
[C---:B------:R-:W-:Y:S01]  /*6bf0*/  FFMA R7, R41.reuse, R40, R7 ;  /* 0x0000002829077223 */ /* 0x040fe20000000007 */
[----:B------:R-:W-:Y:S01]  /*6c00*/  FFMA R4, R41, R43, R4 ;  /* 0x0000002b29047223 */ /* 0x000fe20000000004 */
[C---:B------:R-:W-:Y:S01]  /*6c10*/  FMUL R5, R38.reuse, R9 ;  /* 0x0000000926057220 */ /* 0x040fe20000400000 */
[C---:B------:R-:W-:Y:S01]  /*6c20*/  FMUL R6, R38.reuse, R10 ;  /* 0x0000000a26067220 */ /* 0x040fe20000400000 */
[----:B------:R-:W-:Y:S01]  /*6c30*/  HADD2.F32 R40, -RZ, R51.H1_H1 ;  /* 0x30000033ff287230 */ /* 0x000fe20000004100 */
[----:B------:R-:W-:Y:S01]  /*6c40*/  F2FP.F16.F32.PACK_AB R53, R7, R3 ;  /* 0x000000030735723e */ /* 0x000fe200000000ff */
[C---:B------:R-:W-:Y:S01]  /*6c50*/  FFMA R5, R41.reuse, R42, R5 ;  /* 0x0000002a29057223 */ /* 0x040fe20000000005 */
[----:B------:R-:W-:Y:S01]  /*6c60*/  FFMA R6, R41, R45, R6 ;  /* 0x0000002d29067223 */ /* 0x000fe20000000006 */
[C---:B------:R-:W-:Y:S01]  /*6c70*/  FMUL R11, R38.reuse, R11 ;  /* 0x0000000b260b7220 */ /* 0x040fe20000400000 */
[--C-:B------:R-:W-:Y:S02]  /*6c80*/  HADD2.F32 R43, -RZ, R56.reuse.H0_H0 ;  /* 0x20000038ff2b7230 */ /* 0x100fe40000004100 */
[C---:B------:R-:W-:Y:S01]  /*6c90*/  FMUL R8, R38.reuse, R12 ;  /* 0x0000000c26087220 */ /* 0x040fe20000400000 */
[----:B------:R-:W-:Y:S01]  /*6ca0*/  F2FP.F16.F32.PACK_AB R54, R5, R4 ;  /* 0x000000040536723e */ /* 0x000fe200000000ff */
[C---:B------:R-:W-:Y:S01]  /*6cb0*/  FFMA R11, R41.reuse, R40, R11 ;  /* 0x00000028290b7223 */ /* 0x040fe2000000000b */
[----:B------:R-:W-:Y:S02]  /*6cc0*/  HADD2.F32 R40, -RZ, R56.H1_H1 ;  /* 0x30000038ff287230 */ /* 0x000fe40000004100 */
[----:B------:R-:W-:Y:S01]  /*6cd0*/  FFMA R8, R41, R43, R8 ;  /* 0x0000002b29087223 */ /* 0x000fe20000000008 */
[C---:B------:R-:W-:Y:S01]  /*6ce0*/  FMUL R9, R38.reuse, R13 ;  /* 0x0000000d26097220 */ /* 0x040fe20000400000 */
[--C-:B------:R-:W-:Y:S01]  /*6cf0*/  HADD2.F32 R45, -RZ, R57.reuse.H0_H0 ;  /* 0x20000039ff2d7230 */ /* 0x100fe20000004100 */
[----:B------:R-:W-:Y:S01]  /*6d00*/  F2FP.F16.F32.PACK_AB R55, R11, R6 ;  /* 0x000000060b37723e */ /* 0x000fe200000000ff */
[C---:B------:R-:W-:Y:S01]  /*6d10*/  FMUL R10, R38.reuse, R14 ;  /* 0x0000000e260a7220 */ /* 0x040fe20000400000 */
[----:B------:R-:W-:Y:S02]  /*6d20*/  HADD2.F32 R42, -RZ, R57.H1_H1 ;  /* 0x30000039ff2a7230 */ /* 0x000fe40000004100 */
[C---:B------:R-:W-:Y:S01]  /*6d30*/  FFMA R9, R41.reuse, R40, R9 ;  /* 0x0000002829097223 */ /* 0x040fe20000000009 */
[C---:B------:R-:W-:Y:S01]  /*6d40*/  FMUL R15, R38.reuse, R15 ;  /* 0x0000000f260f7220 */ /* 0x040fe20000400000 */
[----:B------:R1:W-:Y:S01]  /*6d50*/  STS.128 [R94], R52 ;  /* 0x000000345e007388 */ /* 0x0003e20000000c00 */
[----:B------:R-:W-:Y:S01]  /*6d60*/  FFMA R10, R41, R45, R10 ;  /* 0x0000002d290a7223 */ /* 0x000fe2000000000a */
[--C-:B------:R-:W-:Y:S01]  /*6d70*/  HADD2.F32 R40, -RZ, R58.reuse.H0_H0 ;  /* 0x2000003aff287230 */ /* 0x100fe20000004100 */
[----:B------:R-:W-:Y:S01]  /*6d80*/  F2FP.F16.F32.PACK_AB R68, R9, R8 ;  /* 0x000000080944723e */ /* 0x000fe200000000ff */
[----:B------:R-:W-:Y:S01]  /*6d90*/  FFMA R15, R41, R42, R15 ;  /* 0x0000002a290f7223 */ /* 0x000fe2000000000f */
[C---:B------:R-:W-:Y:S01]  /*6da0*/  FMUL R12, R38.reuse, R16 ;  /* 0x00000010260c7220 */ /* 0x040fe20000400000 */
[----:B------:R-:W-:Y:S02]  /*6db0*/  HADD2.F32 R42, -RZ, R58.H1_H1 ;  /* 0x3000003aff2a7230 */ /* 0x000fe40000004100 */
[C---:B------:R-:W-:Y:S01]  /*6dc0*/  FMUL R13, R38.reuse, R17 ;  /* 0x00000011260d7220 */ /* 0x040fe20000400000 */
[--C-:B------:R-:W-:Y:S01]  /*6dd0*/  HADD2.F32 R43, -RZ, R59.reuse.H0_H0 ;  /* 0x2000003bff2b7230 */ /* 0x100fe20000004100 */
[----:B------:R-:W-:Y:S01]  /*6de0*/  F2FP.F16.F32.PACK_AB R69, R15, R10 ;  /* 0x0000000a0f45723e */ /* 0x000fe200000000ff */
[C---:B------:R-:W-:Y:S01]  /*6df0*/  FFMA R12, R41.reuse, R40, R12 ;  /* 0x00000028290c7223 */ /* 0x040fe2000000000c */
[C---:B------:R-:W-:Y:S01]  /*6e00*/  FFMA R13, R41.reuse, R42, R13 ;  /* 0x0000002a290d7223 */ /* 0x040fe2000000000d */
[C---:B------:R-:W-:Y:S01]  /*6e10*/  FMUL R14, R38.reuse, R18 ;  /* 0x00000012260e7220 */ /* 0x040fe20000400000 */
[----:B------:R-:W-:Y:S02]  /*6e20*/  HADD2.F32 R40, -RZ, R59.H1_H1 ;  /* 0x3000003bff287230 */ /* 0x000fe40000004100 */
[C---:B------:R-:W-:Y:S01]  /*6e30*/  FMUL R19, R38.reuse, R19 ;  /* 0x0000001326137220 */ /* 0x040fe20000400000 */
[C---:B------:R-:W-:Y:S01]  /*6e40*/  FMUL R16, R38.reuse, R20 ;  /* 0x0000001426107220 */ /* 0x040fe20000400000 */
[C---:B------:R-:W-:Y:S01]  /*6e50*/  FFMA R14, R41.reuse, R43, R14 ;  /* 0x0000002b290e7223 */ /* 0x040fe2000000000e */
[--C-:B------:R-:W-:Y:S02]  /*6e60*/  HADD2.F32 R43, -RZ, R64.reuse.H0_H0 ;  /* 0x20000040ff2b7230 */ /* 0x100fe40000004100 */
[C---:B------:R-:W-:Y:S01]  /*6e70*/  FFMA R19, R41.reuse, R40, R19 ;  /* 0x0000002829137223 */ /* 0x040fe20000000013 */
[----:B------:R-:W-:Y:S02]  /*6e80*/  HADD2.F32 R42, -RZ, R64.H1_H1 ;  /* 0x30000040ff2a7230 */ /* 0x000fe40000004100 */
[C---:B------:R-:W-:Y:S01]  /*6e90*/  FMUL R17, R38.reuse, R21 ;  /* 0x0000001526117220 */ /* 0x040fe20000400000 */
[--C-:B------:R-:W-:Y:S02]  /*6ea0*/  HADD2.F32 R45, -RZ, R65.reuse.H0_H0 ;  /* 0x20000041ff2d7230 */ /* 0x100fe40000004100 */
[C---:B------:R-:W-:Y:S01]  /*6eb0*/  FMUL R18, R38.reuse, R22 ;  /* 0x0000001626127220 */ /* 0x040fe20000400000 */
[----:B------:R-:W-:Y:S02]  /*6ec0*/  HADD2.F32 R40, -RZ, R65.H1_H1 ;  /* 0x30000041ff287230 */ /* 0x000fe40000004100 */
[C---:B------:R-:W-:Y:S01]  /*6ed0*/  FMUL R23, R38.reuse, R23 ;  /* 0x0000001726177220 */ /* 0x040fe20000400000 */
[C---:B------:R-:W-:Y:S01]  /*6ee0*/  FFMA R16, R41.reuse, R43, R16 ;  /* 0x0000002b29107223 */ /* 0x040fe20000000010 */
[C---:B------:R-:W-:Y:S01]  /*6ef0*/  FFMA R17, R41.reuse, R42, R17 ;  /* 0x0000002a29117223 */ /* 0x040fe20000000011 */
[C---:B------:R-:W-:Y:S01]  /*6f00*/  FFMA R18, R41.reuse, R45, R18 ;  /* 0x0000002d29127223 */ /* 0x040fe20000000012 */
[C---:B------:R-:W-:Y:S01]  /*6f10*/  FFMA R23, R41.reuse, R40, R23 ;  /* 0x0000002829177223 */ /* 0x040fe20000000017 */
[--C-:B------:R-:W-:Y:S02]  /*6f20*/  HADD2.F32 R43, -RZ, R66.reuse.H0_H0 ;  /* 0x20000042ff2b7230 */ /* 0x100fe40000004100 */
[C---:B------:R-:W-:Y:S01]  /*6f30*/  FMUL R20, R38.reuse, R24 ;  /* 0x0000001826147220 */ /* 0x040fe20000400000 */
        /* <DEDUP_REMOVED lines=9> */
[----:B------:R-:W-:Y:S01]  /*6fd0*/  FFMA R27, R41, R42, R27 ;  /* 0x0000002a291b7223 */ /* 0x000fe2000000001b */
[--C-:B------:R-:W-:Y:S02]  /*6fe0*/  HADD2.F32 R40, -RZ, R72.reuse.H0_H0 ;  /* 0x20000048ff287230 */ /* 0x100fe40000004100 */
[C---:B------:R-:W-:Y:S01]  /*6ff0*/  FMUL R24, R38.reuse, R28 ;  /* 0x0000001c26187220 */ /* 0x040fe20000400000 */
[----:B------:R-:W-:Y:S02]  /*7000*/  HADD2.F32 R42, -RZ, R72.H1_H1 ;  /* 0x30000048ff2a7230 */ /* 0x000fe40000004100 */
[C---:B------:R-:W-:Y:S01]  /*7010*/  FMUL R25, R38.reuse, R29 ;  /* 0x0000001d26197220 */ /* 0x040fe20000400000 */
[--C-:B------:R-:W-:Y:S02]  /*7020*/  HADD2.F32 R43, -RZ, R73.reuse.H0_H0 ;  /* 0x20000049ff2b7230 */ /* 0x100fe40000004100 */
[C---:B------:R-:W-:Y:S01]  /*7030*/  FMUL R26, R38.reuse, R30 ;  /* 0x0000001e261a7220 */ /* 0x040fe20000400000 */
[----:B------:R-:W-:Y:S01]  /*7040*/  F2FP.F16.F32.PACK_AB R70, R13, R12 ;  /* 0x0000000c0d46723e */ /* 0x000fe200000000ff */
[----:B------:R-:W-:Y:S01]  /*7050*/  FFMA R24, R41, R40, R24 ;  /* 0x0000002829187223 */ /* 0x000fe20000000018 */
[----:B------:R-:W-:Y:S01]  /*7060*/  F2FP.F16.F32.PACK_AB R71, R19, R14 ;  /* 0x0000000e1347723e */ /* 0x000fe200000000ff */
[C---:B------:R-:W-:Y:S01]  /*7070*/  FFMA R25, R41.reuse, R42, R25 ;  /* 0x0000002a29197223 */ /* 0x040fe20000000019 */
[C---:B------:R-:W-:Y:S01]  /*7080*/  FFMA R26, R41.reuse, R43, R26 ;  /* 0x0000002b291a7223 */ /* 0x040fe2000000001a */
[----:B------:R-:W-:Y:S02]  /*7090*/  HADD2.F32 R40, -RZ, R73.H1_H1 ;  /* 0x30000049ff287230 */ /* 0x000fe40000004100 */
[C---:B------:R-:W-:Y:S01]  /*70a0*/  FMUL R31, R38.reuse, R31 ;  /* 0x0000001f261f7220 */ /* 0x040fe20000400000 */
[----:B------:R1:W-:Y:S01]  /*70b0*/  STS.128 [R93+0x10], R68 ;  /* 0x000010445d007388 */ /* 0x0003e20000000c00 */
[--C-:B------:R-:W-:Y:S02]  /*70c0*/  HADD2.F32 R43, -RZ, R74.reuse.H0_H0 ;  /* 0x2000004aff2b7230 */ /* 0x100fe40000004100 */
[C---:B------:R-:W-:Y:S01]  /*70d0*/  FMUL R28, R38.reuse, R32 ;  /* 0x00000020261c7220 */ /* 0x040fe20000400000 */
[----:B------:R-:W-:Y:S02]  /*70e0*/  HADD2.F32 R42, -RZ, R74.H1_H1 ;  /* 0x3000004aff2a7230 */ /* 0x000fe40000004100 */
[C---:B------:R-:W-:Y:S01]  /*70f0*/  FMUL R29, R38.reuse, R33 ;  /* 0x00000021261d7220 */ /* 0x040fe20000400000 */
[----:B------:R-:W-:Y:S02]  /*7100*/  HADD2.F32 R45, -RZ, R75.H0_H0 ;  /* 0x2000004bff2d7230 */ /* 0x000fe40000004100 */
[C---:B------:R-:W-:Y:S01]  /*7110*/  FMUL R30, R38.reuse, R34 ;  /* 0x00000022261e7220 */ /* 0x040fe20000400000 */
[----:B------:R-:W-:Y:S01]  /*7120*/  FFMA R31, R41, R40, R31 ;  /* 0x00000028291f7223 */ /* 0x000fe2000000001f */
[----:B------:R-:W-:Y:S01]  /*7130*/  FMUL R35, R38, R35 ;  /* 0x0000002326237220 */ /* 0x000fe20000400000 */
[----:B------:R-:W-:Y:S01]  /*7140*/  F2FP.F16.F32.PACK_AB R100, R17, R16 ;  /* 0x000000101164723e */ /* 0x000fe200000000ff */
[----:B------:R-:W-:Y:S01]  /*7150*/  FFMA R28, R41, R43, R28 ;  /* 0x0000002b291c7223 */ /* 0x000fe2000000001c */
[----:B------:R-:W-:Y:S01]  /*7160*/  F2FP.F16.F32.PACK_AB R101, R23, R18 ;  /* 0x000000121765723e */ /* 0x000fe200000000ff */
[----:B------:R-:W-:Y:S01]  /*7170*/  FFMA R29, R41, R42, R29 ;  /* 0x0000002a291d7223 */ /* 0x000fe2000000001d */
[----:B------:R-:W-:Y:S01]  /*7180*/  F2FP.F16.F32.PACK_AB R102, R21, R20 ;  /* 0x000000141566723e */ /* 0x000fe200000000ff */
[----:B------:R-:W-:Y:S01]  /*7190*/  FFMA R30, R41, R45, R30 ;  /* 0x0000002d291e7223 */ /* 0x000fe2000000001e */
[----:B------:R-:W-:Y:S01]  /*71a0*/  F2FP.F16.F32.PACK_AB R103, R27, R22 ;  /* 0x000000161b67723e */ /* 0x000fe200000000ff */
[----:B------:R-:W-:Y:S01]  /*71b0*/  FFMA R35, R41, R44, R35 ;  /* 0x0000002c29237223 */ /* 0x000fe20000000023 */
[----:B------:R-:W-:Y:S02]  /*71c0*/  F2FP.F16.F32.PACK_AB R104, R25, R24 ;  /* 0x000000181968723e */ /* 0x000fe400000000ff */
[----:B------:R-:W-:Y:S01]  /*71d0*/  F2FP.F16.F32.PACK_AB R105, R31, R26 ;  /* 0x0000001a1f69723e */ /* 0x000fe200000000ff */
[----:B------:R1:W-:Y:S01]  /*71e0*/  STS.128 [R92+0x20], R100 ;  /* 0x000020645c007388 */ /* 0x0003e20000000c00 */
[----:B------:R-:W-:Y:S02]  /*71f0*/  F2FP.F16.F32.PACK_AB R106, R29, R28 ;  /* 0x0000001c1d6a723e */ /* 0x000fe400000000ff */
[----:B------:R-:W-:Y:S05]  /*7200*/  F2FP.F16.F32.PACK_AB R107, R35, R30 ;  /* 0x0000001e236b723e */ /* 0x000fea00000000ff */
[----:B------:R1:W-:Y:S01]  /*7210*/  STS.128 [R88+0x30], R104 ;  /* 0x0000306858007388 */ /* 0x0003e20000000c00 */
[----:B------:R-:W-:Y:S01]  /*7220*/  @!PT LDS RZ, [RZ] ;  /* 0x00000000fffff984 */ /* 0x000fe20000000800 */
[----:B------:R-:W-:Y:S01]  /*7230*/  @!PT LDS RZ, [RZ] ;  /* 0x00000000fffff984 */ /* 0x000fe20000000800 */
[----:B------:R-:W-:Y:S01]  /*7240*/  @!PT LDS RZ, [RZ] ;  /* 0x00000000fffff984 */ /* 0x000fe20000000800 */
[----:B------:R-:W-:Y:S01]  /*7250*/  @!PT LDS RZ, [RZ] ;  /* 0x00000000fffff984 */ /* 0x000fe20000000800 */
[----:B------:R3:W-:Y:S07]  /*7260*/  MEMBAR.ALL.CTA ;  /* 0x0000000000007992 */ /* 0x0007ee0000008000 */
[----:B---3--:R-:W3:Y:S02]  /*7270*/  FENCE.VIEW.ASYNC.S ;  /* 0x00000000000073c6 */ /* 0x008ee40000000000 */
[----:B---3--:R-:W-:Y:S06]  /*7280*/  BAR.SYNC.DEFER_BLOCKING 0x1, 0x80 ;  /* 0x0042000000007b1d */ /* 0x008fec0000010000 */
[----:B------:R-:W-:Y:S05]  /*7290*/  @P0 BRA `(.L_x_116) ;  /* 0x00000000003c0947 */ /* 0x000fea0003800000 */
[----:B------:R-:W3:Y:S01]  /*72a0*/  LDCU.64 UR6, c[0x0][0x348] ;  /* 0x00006900ff0677ac */ /* 0x000ee20008000a00 */
[----:B------:R-:W-:Y:S01]  /*72b0*/  UIADD3 UR4, UPT, UPT, UR43, 0x200, URZ ;  /* 0x000002002b047890 */ /* 0x000fe2000fffe0ff */
[----:B------:R-:W-:Y:S01]  /*72c0*/  UMOV UR51, UR36 ;  /* 0x0000002400337c82 */ /* 0x000fe20008000000 */
[----:B------:R-:W-:Y:S02]  /*72d0*/  UIADD3 UR9, UPT, UPT, UR49, 0x80, URZ ;  /* 0x0000008031097890 */ /* 0x000fe4000fffe0ff */
[----:B------:R-:W-:Y:S02]  /*72e0*/  UIADD3 UR8, UPT, UPT, UR43, 0x1200, URZ ;  /* 0x000012002b087890 */ /* 0x000fe4000fffe0ff */
[----:B------:R-:W-:Y:S01]  /*72f0*/  MOV R85, UR4 ;  /* 0x0000000400557c02 */ /* 0x000fe20008000f00 */
[----:B------:R-:W-:Y:S01]  /*7300*/  UMOV UR10, UR50 ;  /* 0x00000032000a7c82 */ /* 0x000fe20008000000 */
[----:B------:R-:W-:Y:S02]  /*7310*/  UMOV UR11, UR36 ;  /* 0x00000024000b7c82 */ /* 0x000fe40008000000 */
[----:B------:R-:W-:Y:S01]  /*7320*/  R2UR UR48, R85 ;  /* 0x00000000553072ca */ /* 0x000fe200000e0000 */
[----:B---3--:R-:W-:Y:S04]  /*7330*/  UIADD3 UR4, UP0, UPT, UR6, 0x680, URZ ;  /* 0x0000068006047890 */ /* 0x008fe8000ff1e0ff */
[----:B------:R-:W-:Y:S09]  /*7340*/  UIADD3.X UR5, UPT, UPT, URZ, UR7, URZ, UP0, !UPT ;  /* 0x00000007ff057290 */ /* 0x000ff200087fe4ff */
[----:B------:R3:W-:Y:S01]  /*7350*/  UTMASTG.3D [UR48], [UR4] ;  /* 0x00000030040073b5 */ /* 0x0007e20008010000 */
[----:B------:R3:W-:Y:S01]  /*7360*/  UTMASTG.3D [UR8], [UR4] ;  /* 0x00000008040073b5 */ /* 0x0007e20008010000 */
[----:B------:R0:W-:Y:S01]  /*7370*/  UTMACMDFLUSH ;  /* 0x00000000000079b7 */ /* 0x0001e20000000000 */
[----:B---3--:R-:W-:Y:S04]  /*7380*/  DEPBAR.LE SB0, 0x1 ;  /* 0x000080400000791a */ /* 0x008fe80000000000 */
.L_x_116:
[----:B------:R-:W-:Y:S05]  /*7390*/  BSYNC.RECONVERGENT B0 ;  /* 0x0000000000007941 */ /* 0x000fea0003800200 */
.L_x_115:
[----:B------:R-:W-:Y:S01]  /*73a0*/  BAR.SYNC.DEFER_BLOCKING 0x1, 0x80 ;  /* 0x0042000000007b1d */ /* 0x000fe20000010000 */
[----:B------:R-:W-:Y:S01]  /*73b0*/  ISETP.NE.AND P1, PT, R97, RZ, PT ;  /* 0x000000ff6100720c */ /* 0x000fe20003f25270 */
[----:B------:R-:W-:Y:S01]  /*73c0*/  UISETP.NE.AND UP0, UPT, UR47, URZ, UPT ;  /* 0x000000ff2f00728c */ /* 0x000fe2000bf05270 */
[----:B------:R-:W-:Y:S11]  /*73d0*/  LEA R3, R47, UR43, 0x3 ;  /* 0x0000002b2f037c11 */ /* 0x000ff6000f8e18ff */
[----:B------:R-:W-:Y:S01]  /*73e0*/  @P1 SHF.L.U32 R4, R91, 0x1f, RZ ;  /* 0x0000001f5b041819 */ /* 0x000fe200000006ff */
[----:B------:R-:W-:Y:S06]  /*73f0*/  BRA.U !UP0, `(.L_x_117) ;  /* 0x0000000108247547 */ /* 0x000fec000b800000 */
[----:B------:R-:W3:Y:S01]  /*7400*/  S2R R0, SR_CgaCtaId ;  /* 0x0000000000007919 */ /* 0x000ee20000008800 */
[----:B------:R-:W-:Y:S01]  /*7410*/  IMAD.U32 R2, RZ, RZ, UR46 ;  /* 0x0000002eff027e24 */ /* 0x000fe2000f8e00ff */
[----:B------:R-:W-:Y:S04]  /*7420*/  UIADD3 UR4, UPT, UPT, UR46, 0x1, URZ ;  /* 0x000000012e047890 */ /* 0x000fe8000fffe0ff */
[----:B------:R-:W-:Y:S01]  /*7430*/  @P1 LEA R2, R2, UR43, 0x3 ;  /* 0x0000002b02021c11 */ /* 0x000fe2000f8e18ff */
[----:B------:R-:W-:Y:S04]  /*7440*/  UISETP.NE.AND UP0, UPT, UR4, 0x4, UPT ;  /* 0x000000040400788c */ /* 0x000fe8000bf05270 */
[----:B------:R-:W-:Y:S01]  /*7450*/  @P1 VIADD R5, R2, 0x50 ;  /* 0x0000005002051836 */ /* 0x000fe20000000000 */
[----:B------:R-:W-:Y:S04]  /*7460*/  USEL UR46, UR4, URZ, UP0 ;  /* 0x000000ff042e7287 */ /* 0x000fe80008000000 */
[----:B---3--:R-:W-:Y:S04]  /*7470*/  @P1 PRMT R0, R0, 0x654, R5 ;  /* 0x0000065400001816 */ /* 0x008fe80000000005 */
[----:B------:R3:W-:Y:S04]  /*7480*/  @P1 SYNCS.ARRIVE.TRANS64.RED.A1T0 RZ, [R0+URZ], RZ ;  /* 0x000000ff00ff19a7 */ /* 0x0007e800081004ff */
.L_x_117:
[----:B------:R-:W4:Y:S01]  /*7490*/  @P1 SYNCS.PHASECHK.TRANS64.TRYWAIT P0, [R3+URZ+0x30], R4 ;  /* 0x00003004030015a7 */ /* 0x000f2200080011ff */
[----:B------:R-:W-:Y:S01]  /*74a0*/  BSSY B1, `(.L_x_118) ;  /* 0x0000016000017945 */ /* 0x000fe20003800000 */
[----:B----4-:R-:W-:Y:S03]  /*74b0*/  @P1 SEL R46, RZ, 0x1, !P0 ;  /* 0x00000001ff2e1807 */ /* 0x010fe60004000000 */
[----:B------:R-:W-:Y:S05]  /*74c0*/  @!P1 BRA `(.L_x_119) ;  /* 0x00000000004c9947 */ /* 0x000fea0003800000 */
[----:B------:R-:W-:Y:S01]  /*74d0*/  ISETP.NE.AND P0, PT, R46, RZ, PT ;  /* 0x000000ff2e00720c */ /* 0x000fe20003f05270 */
[----:B------:R-:W-:Y:S01]  /*74e0*/  BSSY B0, `(.L_x_120) ;  /* 0x000000b000007945 */ /* 0x000fe20003800000 */
[----:B------:R-:W-:Y:S11]  /*74f0*/  ISETP.NE.AND P1, PT, R60, RZ, PT ;  /* 0x000000ff3c00720c */ /* 0x000ff60003f25270 */
[----:B------:R-:W-:Y:S02]  /*7500*/  @!UPT UIADD3 URZ, UPT, UPT, URZ, URZ, URZ ;  /* 0x000000fffffff290 */ /* 0x000fe4000fffe0ff */
[C---:B------:R-:W-:Y:S01]  /*7510*/  @P1 IMAD R6, R47.reuse, 0x2000, R94 ;  /* 0x000020002f061824 */ /* 0x040fe200078e025e */
[C---:B------:R-:W-:Y:S01]  /*7520*/  @P1 LEA R4, R47.reuse, R92, 0xd ;  /* 0x0000005c2f041211 */ /* 0x040fe200078e68ff */
[C---:B------:R-:W-:Y:S02]  /*7530*/  @P1 IMAD R5, R47.reuse, 0x2000, R93 ;  /* 0x000020002f051824 */ /* 0x040fe400078e025d */
[----:B------:R-:W-:Y:S01]  /*7540*/  @P1 IMAD R2, R47, 0x2000, R88 ;  /* 0x000020002f021824 */ /* 0x000fe200078e0258 */
[----:B------:R-:W-:Y:S06]  /*7550*/  @P0 BRA `(.L_x_121) ;  /* 0x00000000000c0947 */ /* 0x000fec0003800000 */
[----:B---3--:R-:W-:Y:S04]  /*7560*/  SHF.L.U32 R0, R91, 0x1f, RZ ;  /* 0x0000001f5b007819 */ /* 0x008fe800000006ff */
[----:B------:R-:W3:Y:S02]  /*7570*/  SYNCS.PHASECHK.TRANS64.TRYWAIT P0, [R3+URZ+0x30], R0 ;  /* 0x00003000030075a7 */ /* 0x000ee400080011ff */
[----:B---3--:R-:W-:Y:S05]  /*7580*/  @!P0 BRA `(.L_x_122) ;  /* 0x0000003000ec8947 */ /* 0x008fea0003800000 */
.L_x_121:
[----:B------:R-:W-:Y:S05]  /*7590*/  BSYNC B0 ;  /* 0x0000000000007941 */ /* 0x000fea0003800000 */
.L_x_120:
[----:B------:R-:W-:Y:S02]  /*75a0*/  ISETP.NE.AND P0, PT, R60, RZ, PT ;  /* 0x000000ff3c00720c */ /* 0x000fe40003f05270 */
[----:B------:R-:W-:Y:S11]  /*75b0*/  IADD3 R47, PT, PT, R47, 0x1, RZ ;  /* 0x000000012f2f7810 */ /* 0x000ff60007ffe0ff */
[----:B------:R4:W1:Y:S04]  /*75c0*/  @P0 LDS.128 R48, [R6] ;  /* 0x0000000006300984 */ /* 0x0008680000000c00 */
[----:B------:R4:W1:Y:S04]  /*75d0*/  @P0 LDS.128 R56, [R5+0x10] ;  /* 0x0000100005380984 */ /* 0x0008680000000c00 */
[----:B------:R4:W1:Y:S04]  /*75e0*/  @P0 LDS.128 R64, [R4+0x20] ;  /* 0x0000200004400984 */ /* 0x0008680000000c00 */
[----:B------:R4:W1:Y:S02]  /*75f0*/  @P0 LDS.128 R72, [R2+0x30] ;  /* 0x0000300002480984 */ /* 0x0008640000000c00 */
.L_x_119:
[----:B------:R-:W-:Y:S05]  /*7600*/  BSYNC B1 ;  /* 0x0000000000017941 */ /* 0x000fea0003800000 */
.L_x_118:
[----:B---3--:R-:W-:Y:S05]  /*7610*/  VIADD R0, R39, 0x20 ;  /* 0x0000002027007836 */ /* 0x008fea0000000000 */
[----:B------:R-:W-:Y:S04]  /*7620*/  SHF.R.U32.HI R0, RZ, 0x15, R0 ;  /* 0x00000015ff007819 */ /* 0x000fe80000011600 */
[----:B------:R-:W-:Y:S11]  /*7630*/  LOP3.LUT P0, RZ, R0, 0x3, R81, 0x48, !PT ;  /* 0x0000000300ff7812 */ /* 0x000ff60007804851 */
[----:B------:R-:W-:Y:S02]  /*7640*/  @!UPT UIADD3 URZ, UPT, UPT, URZ, URZ, URZ ;  /* 0x000000fffffff290 */ /* 0x000fe4000fffe0ff */
[----:B------:R-:W-:Y:S05]  /*7650*/  @!P0 BRA `(.L_x_123) ;  /* 0x0000000000408947 */ /* 0x000fea0003800000 */
[----:B------:R-:W3:Y:S01]  /*7660*/  LDCU.64 UR8, c[0x4][0x70] ;  /* 0x01000e00ff0877ac */ /* 0x000ee20008000a00 */
[----:B------:R-:W-:Y:S01]  /*7670*/  MOV R3, 0x0 ;  /* 0x0000000000037802 */ /* 0x000fe20000000f00 */
[----:B------:R-:W-:Y:S02]  /*7680*/  HFMA2 R12, -RZ, RZ, 0, 5.9604644775390625e-08 ;  /* 0x00000001ff0c7431 */ /* 0x000fe400000001ff */
[----:B------:R-:W-:Y:S02]  /*7690*/  IMAD.MOV.U32 R8, RZ, RZ, 0x192 ;  /* 0x00000192ff087424 */ /* 0x000fe400078e00ff */
[----:B------:R-:W-:Y:S01]  /*76a0*/  IMAD.MOV.U32 R13, RZ, RZ, RZ ;  /* 0x000000ffff0d7224 */ /* 0x000fe200078e00ff */
[----:B------:R-:W5:Y:S01]  /*76b0*/  LDCU.64 UR6, c[0x4][0x78] ;  /* 0x01000f00ff0677ac */ /* 0x000f620008000a00 */
[----:B----4-:R-:W4:Y:S01]  /*76c0*/  LDC.64 R2, c[0x4][R3] ;  /* 0x0100000003027b82 */ /* 0x010f220000000a00 */
[----:B------:R-:W2:Y:S01]  /*76d0*/  LDCU.64 UR4, c[0x4][0x10] ;  /* 0x01000200ff0477ac */ /* 0x000ea20008000a00 */
[----:B---3--:R-:W-:Y:S01]  /*76e0*/  MOV R5, UR9 ;  /* 0x0000000900057c02 */ /* 0x008fe20008000f00 */
[----:B------:R-:W-:Y:S01]  /*76f0*/  IMAD.U32 R4, RZ, RZ, UR8 ;  /* 0x00000008ff047e24 */ /* 0x000fe2000f8e00ff */
[----:B-----5:R-:W-:Y:S01]  /*7700*/  MOV R7, UR7 ;  /* 0x0000000700077c02 */ /* 0x020fe20008000f00 */
[----:B------:R-:W-:Y:S01]  /*7710*/  IMAD.U32 R6, RZ, RZ, UR6 ;  /* 0x00000006ff067e24 */ /* 0x000fe2000f8e00ff */
[----:B--2---:R-:W-:Y:S01]  /*7720*/  MOV R11, UR5 ;  /* 0x00000005000b7c02 */ /* 0x004fe20008000f00 */
[----:B------:R-:W-:Y:S02]  /*7730*/  IMAD.U32 R10, RZ, RZ, UR4 ;  /* 0x00000004ff0a7e24 */ /* 0x000fe4000f8e00ff */
[----:B------:R-:W-:Y:S07]  /*7740*/  LEPC R20, `(.L_x_123) ;  /* 0x000000001014794e */ /* 0x000fee0000000000 */
[----:B-1--4-:R-:W-:Y:S05]  /*7750*/  CALL.ABS.NOINC R2 ;  /* 0x0000000002007343 */ /* 0x012fea0003c00000 */
.L_x_123:
[----:B------:R-:W-:Y:S05]  /*7760*/  WARPSYNC.ALL ;  /* 0x0000000000007948 */ /* 0x000fea0003800000 */
[----:B------:R-:W-:Y:S01]  /*7770*/  R2UR UR4, R39 ;  /* 0x00000000270472ca */ /* 0x000fe200000e0000 */
[--C-:B-1----:R-:W-:Y:S01]  /*7780*/  HADD2.F32 R40, -RZ, R48.reuse.H0_H0 ;  /* 0x20000030ff287230 */ /* 0x102fe20000004100 */
[----:B------:R-:W1:Y:S01]  /*7790*/  S2R R99, SR_CgaCtaId ;  /* 0x0000000000637919 */ /* 0x000e620000008800 */
[----:B------:R-:W-:Y:S01]  /*77a0*/  HADD2.F32 R43, -RZ, R48.H1_H1 ;  /* 0x30000030ff2b7230 */ /* 0x000fe20000004100 */
[----:B------:R-:W-:Y:S01]  /*77b0*/  ISETP.NE.AND P6, PT, R97, RZ, PT ;  /* 0x000000ff6100720c */ /* 0x000fe20003fc5270 */
[----:B------:R-:W-:Y:S01]  /*77c0*/  HADD2.F32 R42, -RZ, R49.H1_H1 ;  /* 0x30000031ff2a7230 */ /* 0x000fe20000004100 */
[----:B------:R-:W-:Y:S01]  /*77d0*/  ISETP.NE.AND P0, PT, R96, RZ, PT ;  /* 0x000000ff6000720c */ /* 0x000fe20003f05270 */
[--C-:B------:R-:W-:Y:S01]  /*77e0*/  HADD2.F32 R44, -RZ, R50.reuse.H1_H1 ;  /* 0x30000032ff2c7230 */ /* 0x100fe20000004100 */
[----:B------:R-:W-:Y:S01]  /*77f0*/  MOV R61, UR46 ;  /* 0x0000002e003d7c02 */ /* 0x000fe20008000f00 */
[----:B------:R-:W-:Y:S01]  /*7800*/  HADD2.F32 R45, -RZ, R59.H0_H0 ;  /* 0x2000003bff2d7230 */ /* 0x000fe20000004100 */
[----:B------:R-:W-:Y:S01]  /*7810*/  BSSY.RECONVERGENT B0, `(.L_x_124) ;  /* 0x000008d000007945 */ /* 0x000fe20003800200 */
[----:B------:R-:W-:Y:S02]  /*7820*/  LEA R62, R47, UR43, 0x3 ;  /* 0x0000002b2f3e7c11 */ /* 0x000fe4000f8e18ff */
[----:B----4-:R-:W3:Y:S04]  /*7830*/  LDTM.x32 R4, tmem[UR4+0x20] ;  /* 0x00002004000479ee */ /* 0x010ee800082c0000 */
[----:B------:R-:W-:Y:S04]  /*7840*/  @P6 LEA R61, R61, UR43, 0x3 ;  /* 0x0000002b3d3d6c11 */ /* 0x000fe8000f8e18ff */
[----:B------:R-:W-:Y:S02]  /*7850*/  @P6 IADD3 R104, PT, PT, R61, 0x50, RZ ;  /* 0x000000503d686810 */ /* 0x000fe40007ffe0ff */
[----:B------:R-:W-:Y:S01]  /*7860*/  @P6 SHF.L.U32 R61, R91, 0x1f, RZ ;  /* 0x0000001f5b3d6819 */ /* 0x000fe200000006ff */
[C---:B---3--:R-:W-:Y:S01]  /*7870*/  FMUL R0, R38.reuse, R4 ;  /* 0x0000000426007220 */ /* 0x048fe20000400000 */
[C---:B------:R-:W-:Y:S01]  /*7880*/  FMUL R2, R38.reuse, R5 ;  /* 0x0000000526027220 */ /* 0x040fe20000400000 */
[C---:B------:R-:W-:Y:S01]  /*7890*/  FMUL R3, R38.reuse, R6 ;  /* 0x0000000626037220 */ /* 0x040fe20000400000 */
[C---:B------:R-:W-:Y:S01]  /*78a0*/  FMUL R7, R38.reuse, R7 ;  /* 0x0000000726077220 */ /* 0x040fe20000400000 */
[C---:B------:R-:W-:Y:S01]  /*78b0*/  FFMA R0, R41.reuse, R40, R0 ;  /* 0x0000002829007223 */ /* 0x040fe20000000000 */
[----:B------:R-:W-:Y:S02]  /*78c0*/  HADD2.F32 R40, -RZ, R49.H0_H0 ;  /* 0x20000031ff287230 */ /* 0x000fe40000004100 */
[C---:B------:R-:W-:Y:S01]  /*78d0*/  FFMA R2, R41.reuse, R43, R2 ;  /* 0x0000002b29027223 */ /* 0x040fe20000000002 */
[C---:B------:R-:W-:Y:S01]  /*78e0*/  FMUL R4, R38.reuse, R8 ;  /* 0x0000000826047220 */ /* 0x040fe20000400000 */
[--C-:B------:R-:W-:Y:S02]  /*78f0*/  HADD2.F32 R43, -RZ, R51.reuse.H0_H0 ;  /* 0x20000033ff2b7230 */ /* 0x100fe40000004100 */
[----:B------:R-:W-:Y:S01]  /*7900*/  FMUL R5, R38, R9 ;  /* 0x0000000926057220 */ /* 0x000fe20000400000 */
[C---:B------:R-:W-:Y:S01]  /*7910*/  FFMA R3, R41.reuse, R40, R3 ;  /* 0x0000002829037223 */ /* 0x040fe20000000003 */
[----:B------:R-:W-:Y:S01]  /*7920*/  HADD2.F32 R40, -RZ, R50.H0_H0 ;  /* 0x20000032ff287230 */ /* 0x000fe20000004100 */
[----:B------:R-:W-:Y:S01]  /*7930*/  F2FP.F16.F32.PACK_AB R52, R2, R0 ;  /* 0x000000000234723e */ /* 0x000fe200000000ff */
[C---:B------:R-:W-:Y:S01]  /*7940*/  FFMA R7, R41.reuse, R42, R7 ;  /* 0x0000002a29077223 */ /* 0x040fe20000000007 */
[----:B------:R-:W-:Y:S02]  /*7950*/  HADD2.F32 R42, -RZ, R51.H1_H1 ;  /* 0x30000033ff2a7230 */ /* 0x000fe40000004100 */
[C---:B------:R-:W-:Y:S01]  /*7960*/  FMUL R6, R38.reuse, R10 ;  /* 0x0000000a26067220 */ /* 0x040fe20000400000 */
[C---:B------:R-:W-:Y:S01]  /*7970*/  FFMA R4, R41.reuse, R40, R4 ;  /* 0x0000002829047223 */ /* 0x040fe20000000004 */
[----:B------:R-:W-:Y:S01]  /*7980*/  FFMA R5, R41, R44, R5 ;  /* 0x0000002c29057223 */ /* 0x000fe20000000005 */
[----:B------:R-:W-:Y:S01]  /*7990*/  F2FP.F16.F32.PACK_AB R53, R7, R3 ;  /* 0x000000030735723e */ /* 0x000fe200000000ff */
[----:B------:R-:W-:Y:S01]  /*79a0*/  FFMA R6, R41, R43, R6 ;  /* 0x0000002b29067223 */ /* 0x000fe20000000006 */
[C---:B------:R-:W-:Y:S01]  /*79b0*/  FMUL R11, R38.reuse, R11 ;  /* 0x0000000b260b7220 */ /* 0x040fe20000400000 */
[--C-:B------:R-:W-:Y:S01]  /*79c0*/  HADD2.F32 R40, -RZ, R56.reuse.H0_H0 ;  /* 0x20000038ff287230 */ /* 0x100fe20000004100 */
[----:B------:R-:W-:Y:S01]  /*79d0*/  F2FP.F16.F32.PACK_AB R54, R5, R4 ;  /* 0x000000040536723e */ /* 0x000fe200000000ff */
[C---:B------:R-:W-:Y:S01]  /*79e0*/  FMUL R8, R38.reuse, R12 ;  /* 0x0000000c26087220 */ /* 0x040fe20000400000 */
[C---:B------:R-:W-:Y:S01]  /*79f0*/  FFMA R11, R41.reuse, R42, R11 ;  /* 0x0000002a290b7223 */ /* 0x040fe2000000000b */
[----:B------:R-:W-:Y:S02]  /*7a00*/  HADD2.F32 R42, -RZ, R56.H1_H1 ;  /* 0x30000038ff2a7230 */ /* 0x000fe40000004100 */
[C---:B------:R-:W-:Y:S01]  /*7a10*/  FMUL R9, R38.reuse, R13 ;  /* 0x0000000d26097220 */ /* 0x040fe20000400000 */
[--C-:B------:R-:W-:Y:S02]  /*7a20*/  HADD2.F32 R43, -RZ, R57.reuse.H0_H0 ;  /* 0x20000039ff2b7230 */ /* 0x100fe40000004100 */
[----:B------:R-:W-:Y:S01]  /*7a30*/  FFMA R8, R41, R40, R8 ;  /* 0x0000002829087223 */ /* 0x000fe20000000008 */
[----:B------:R-:W-:Y:S01]  /*7a40*/  F2FP.F16.F32.PACK_AB R55, R11, R6 ;  /* 0x000000060b37723e */ /* 0x000fe200000000ff */
[----:B------:R-:W-:Y:S01]  /*7a50*/  FFMA R9, R41, R42, R9 ;  /* 0x0000002a29097223 */ /* 0x000fe20000000009 */
[C---:B------:R-:W-:Y:S01]  /*7a60*/  FMUL R10, R38.reuse, R14 ;  /* 0x0000000e260a7220 */ /* 0x040fe20000400000 */
[----:B------:R-:W-:Y:S02]  /*7a70*/  HADD2.F32 R40, -RZ, R57.H1_H1 ;  /* 0x30000039ff287230 */ /* 0x000fe40000004100 */
[C---:B------:R-:W-:Y:S01]  /*7a80*/  FMUL R15, R38.reuse, R15 ;  /* 0x0000000f260f7220 */ /* 0x040fe20000400000 */
[----:B------:R3:W-:Y:S01]  /*7a90*/  STS.128 [R94+0x2000], R52 ;  /* 0x002000345e007388 */ /* 0x0007e20000000c00 */
[----:B------:R-:W-:Y:S01]  /*7aa0*/  F2FP.F16.F32.PACK_AB R68, R9, R8 ;  /* 0x000000080944723e */ /* 0x000fe200000000ff */
[C---:B------:R-:W-:Y:S01]  /*7ab0*/  FFMA R10, R41.reuse, R43, R10 ;  /* 0x0000002b290a7223 */ /* 0x040fe2000000000a */
[--C-:B------:R-:W-:Y:S02]  /*7ac0*/  HADD2.F32 R43, -RZ, R58.reuse.H0_H0 ;  /* 0x2000003aff2b7230 */ /* 0x100fe40000004100 */
[----:B------:R-:W-:Y:S01]  /*7ad0*/  FFMA R15, R41, R40, R15 ;  /* 0x00000028290f7223 */ /* 0x000fe2000000000f */
[C---:B------:R-:W-:Y:S01]  /*7ae0*/  FMUL R12, R38.reuse, R16 ;  /* 0x00000010260c7220 */ /* 0x040fe20000400000 */
[----:B------:R-:W-:Y:S02]  /*7af0*/  HADD2.F32 R42, -RZ, R58.H1_H1 ;  /* 0x3000003aff2a7230 */ /* 0x000fe40000004100 */
[C---:B------:R-:W-:Y:S01]  /*7b00*/  FMUL R13, R38.reuse, R17 ;  /* 0x00000011260d7220 */ /* 0x040fe20000400000 */
[C---:B------:R-:W-:Y:S01]  /*7b10*/  FMUL R14, R38.reuse, R18 ;  /* 0x00000012260e7220 */ /* 0x040fe20000400000 */
[----:B------:R-:W-:Y:S01]  /*7b20*/  F2FP.F16.F32.PACK_AB R69, R15, R10 ;  /* 0x0000000a0f45723e */ /* 0x000fe200000000ff */
[C---:B------:R-:W-:Y:S01]  /*7b30*/  FFMA R12, R41.reuse, R43, R12 ;  /* 0x0000002b290c7223 */ /* 0x040fe2000000000c */
[----:B------:R-:W-:Y:S02]  /*7b40*/  HADD2.F32 R40, -RZ, R59.H1_H1 ;  /* 0x3000003bff287230 */ /* 0x000fe40000004100 */
[C---:B------:R-:W-:Y:S01]  /*7b50*/  FFMA R13, R41.reuse, R42, R13 ;  /* 0x0000002a290d7223 */ /* 0x040fe2000000000d */
[C---:B------:R-:W-:Y:S01]  /*7b60*/  FMUL R19, R38.reuse, R19 ;  /* 0x0000001326137220 */ /* 0x040fe20000400000 */
[--C-:B------:R-:W-:Y:S02]  /*7b70*/  HADD2.F32 R43, -RZ, R64.reuse.H0_H0 ;  /* 0x20000040ff2b7230 */ /* 0x100fe40000004100 */
[C---:B------:R-:W-:Y:S01]  /*7b80*/  FMUL R16, R38.reuse, R20 ;  /* 0x0000001426107220 */ /* 0x040fe20000400000 */
[----:B------:R-:W-:Y:S02]  /*7b90*/  HADD2.F32 R42, -RZ, R64.H1_H1 ;  /* 0x30000040ff2a7230 */ /* 0x000fe40000004100 */
[C---:B------:R-:W-:Y:S01]  /*7ba0*/  FMUL R17, R38.reuse, R21 ;  /* 0x0000001526117220 */ /* 0x040fe20000400000 */
[C---:B------:R-:W-:Y:S01]  /*7bb0*/  FFMA R14, R41.reuse, R45, R14 ;  /* 0x0000002d290e7223 */ /* 0x040fe2000000000e */
[C---:B------:R-:W-:Y:S01]  /*7bc0*/  FFMA R19, R41.reuse, R40, R19 ;  /* 0x0000002829137223 */ /* 0x040fe20000000013 */
[--C-:B------:R-:W-:Y:S02]  /*7bd0*/  HADD2.F32 R45, -RZ, R65.reuse.H0_H0 ;  /* 0x20000041ff2d7230 */ /* 0x100fe40000004100 */
[C---:B------:R-:W-:Y:S01]  /*7be0*/  FFMA R16, R41.reuse, R43, R16 ;  /* 0x0000002b29107223 */ /* 0x040fe20000000010 */
[C---:B------:R-:W-:Y:S01]  /*7bf0*/  FMUL R18, R38.reuse, R22 ;  /* 0x0000001626127220 */ /* 0x040fe20000400000 */
[----:B------:R-:W-:Y:S02]  /*7c00*/  HADD2.F32 R40, -RZ, R65.H1_H1 ;  /* 0x30000041ff287230 */ /* 0x000fe40000004100 */
[C---:B------:R-:W-:Y:S01]  /*7c10*/  FFMA R17, R41.reuse, R42, R17 ;  /* 0x0000002a29117223 */ /* 0x040fe20000000011 */
[C---:B------:R-:W-:Y:S01]  /*7c20*/  FMUL R23, R38.reuse, R23 ;  /* 0x0000001726177220 */ /* 0x040fe20000400000 */
[--C-:B------:R-:W-:Y:S02]  /*7c30*/  HADD2.F32 R42, -RZ, R66.reuse.H0_H0 ;  /* 0x20000042ff2a7230 */ /* 0x100fe40000004100 */
[C---:B------:R-:W-:Y:S01]  /*7c40*/  FMUL R20, R38.reuse, R24 ;  /* 0x0000001826147220 */ /* 0x040fe20000400000 */
[C---:B------:R-:W-:Y:S01]  /*7c50*/  FFMA R18, R41.reuse, R45, R18 ;  /* 0x0000002d29127223 */ /* 0x040fe20000000012 */
        /* <DEDUP_REMOVED lines=11> */
[----:B------:R-:W-:Y:S01]  /*7d10*/  FFMA R27, R41, R42, R27 ;  /* 0x0000002a291b7223 */ /* 0x000fe2000000001b */
        /* <DEDUP_REMOVED lines=17> */
[--C-:B------:R-:W-:Y:S02]  /*7e30*/  HADD2.F32 R45, -RZ, R75.reuse.H0_H0 ;  /* 0x2000004bff2d7230 */ /* 0x100fe40000004100 */
[C---:B------:R-:W-:Y:S01]  /*7e40*/  FMUL R30, R38.reuse, R34 ;  /* 0x00000022261e7220 */ /* 0x040fe20000400000 */
[----:B------:R-:W-:Y:S02]  /*7e50*/  HADD2.F32 R44, -RZ, R75.H1_H1 ;  /* 0x3000004bff2c7230 */ /* 0x000fe40000004100 */
[----:B------:R-:W-:Y:S01]  /*7e60*/  FFMA R31, R41, R40, R31 ;  /* 0x00000028291f7223 */ /* 0x000fe2000000001f */
[----:B------:R-:W-:Y:S01]  /*7e70*/  FMUL R35, R38, R35 ;  /* 0x0000002326237220 */ /* 0x000fe20000400000 */
[----:B---3--:R-:W-:Y:S01]  /*7e80*/  F2FP.F16.F32.PACK_AB R52, R17, R16 ;  /* 0x000000101134723e */ /* 0x008fe200000000ff */
        /* <DEDUP_REMOVED lines=11> */
[----:B------:R-:W-:Y:S02]  /*7f40*/  F2FP.F16.F32.PACK_AB R103, R35, R30 ;  /* 0x0000001e2367723e */ /* 0x000fe400000000ff */
[----:B-1----:R-:W-:Y:S03]  /*7f50*/  @P6 PRMT R104, R99, 0x654, R104 ;  /* 0x0000065463686816 */ /* 0x002fe60000000068 */
[----:B------:R4:W-:Y:S01]  /*7f60*/  STS.128 [R88+0x2030], R100 ;  /* 0x0020306458007388 */ /* 0x0009e20000000c00 */
[----:B------:R-:W-:Y:S01]  /*7f70*/  @!PT LDS RZ, [RZ] ;  /* 0x00000000fffff984 */ /* 0x000fe20000000800 */
[----:B------:R-:W-:Y:S01]  /*7f80*/  @!PT LDS RZ, [RZ] ;  /* 0x00000000fffff984 */ /* 0x000fe20000000800 */
[----:B------:R-:W-:Y:S01]  /*7f90*/  @!PT LDS RZ, [RZ] ;  /* 0x00000000fffff984 */ /* 0x000fe20000000800 */
[----:B------:R-:W-:Y:S01]  /*7fa0*/  @!PT LDS RZ, [RZ] ;  /* 0x00000000fffff984 */ /* 0x000fe20000000800 */
[----:B------:R1:W-:Y:S07]  /*7fb0*/  MEMBAR.ALL.CTA ;  /* 0x0000000000007992 */ /* 0x0003ee0000008000 */
[----:B-1----:R-:W1:Y:S02]  /*7fc0*/  FENCE.VIEW.ASYNC.S ;  /* 0x00000000000073c6 */ /* 0x002e640000000000 */
[----:B-1----:R-:W-:Y:S06]  /*7fd0*/  BAR.SYNC.DEFER_BLOCKING 0x1, 0x80 ;  /* 0x0042000000007b1d */ /* 0x002fec0000010000 */
[----:B------:R-:W-:Y:S05]  /*7fe0*/  @P0 BRA `(.L_x_125) ;  /* 0x00000000003c0947 */ /* 0x000fea0003800000 */
[----:B------:R-:W1:Y:S01]  /*7ff0*/  LDCU.64 UR6, c[0x0][0x348] ;  /* 0x00006900ff0677ac */ /* 0x000e620008000a00 */
[----:B------:R-:W-:Y:S02]  /*8000*/  UIADD3 UR13, UPT, UPT, UR49, 0x20, URZ ;  /* 0x00000020310d7890 */ /* 0x000fe4000fffe0ff */
[----:B------:R-:W-:Y:S01]  /*8010*/  UIADD3 UR12, UPT, UPT, UR43, 0x2200, URZ ;  /* 0x000022002b0c7890 */ /* 0x000fe2000fffe0ff */
[----:B------:R-:W-:Y:S01]  /*8020*/  UMOV UR14, UR50 ;  /* 0x00000032000e7c82 */ /* 0x000fe20008000000 */
[----:B------:R-:W-:Y:S01]  /*8030*/  UMOV UR15, UR36 ;  /* 0x00000024000f7c82 */ /* 0x000fe20008000000 */
[----:B------:R-:W-:Y:S02]  /*8040*/  UIADD3 UR9, UPT, UPT, UR49, 0xa0, URZ ;  /* 0x000000a031097890 */ /* 0x000fe4000fffe0ff */
[----:B------:R-:W-:Y:S01]  /*8050*/  UIADD3 UR8, UPT, UPT, UR43, 0x3200, URZ ;  /* 0x000032002b087890 */ /* 0x000fe2000fffe0ff */
[----:B------:R-:W-:Y:S01]  /*8060*/  UMOV UR10, UR50 ;  /* 0x00000032000a7c82 */ /* 0x000fe20008000000 */
[----:B------:R-:W-:Y:S01]  /*8070*/  UMOV UR11, UR36 ;  /* 0x00000024000b7c82 */ /* 0x000fe20008000000 */
[----:B-1----:R-:W-:Y:S04]  /*8080*/  UIADD3 UR4, UP0, UPT, UR6, 0x680, URZ ;  /* 0x0000068006047890 */ /* 0x002fe8000ff1e0ff */
[----:B------:R-:W-:Y:S09]  /*8090*/  UIADD3.X UR5, UPT, UPT, URZ, UR7, URZ, UP0, !UPT ;  /* 0x00000007ff057290 */ /* 0x000ff200087fe4ff */
[----:B------:R1:W-:Y:S01]  /*80a0*/  UTMASTG.3D [UR12], [UR4] ;  /* 0x0000000c040073b5 */ /* 0x0003e20008010000 */
[----:B------:R1:W-:Y:S01]  /*80b0*/  UTMASTG.3D [UR8], [UR4] ;  /* 0x00000008040073b5 */ /* 0x0003e20008010000 */
[----:B------:R0:W-:Y:S01]  /*80c0*/  UTMACMDFLUSH ;  /* 0x00000000000079b7 */ /* 0x0001e20000000000 */
[----:B-1----:R-:W-:Y:S04]  /*80d0*/  DEPBAR.LE SB0, 0x1 ;  /* 0x000080400000791a */ /* 0x002fe80000000000 */
.L_x_125:
[----:B------:R-:W-:Y:S05]  /*80e0*/  BSYNC.RECONVERGENT B0 ;  /* 0x0000000000007941 */ /* 0x000fea0003800200 */
.L_x_124:
[----:B------:R-:W-:Y:S01]  /*80f0*/  BAR.SYNC.DEFER_BLOCKING 0x1, 0x80 ;  /* 0x0042000000007b1d */ /* 0x000fe20000010000 */
[----:B------:R-:W-:Y:S04]  /*8100*/  UIADD3 UR4, UPT, UPT, UR46, 0x1, URZ ;  /* 0x000000012e047890 */ /* 0x000fe8000fffe0ff */
[----:B------:R-:W-:Y:S04]  /*8110*/  UISETP.NE.AND UP0, UPT, UR4, 0x4, UPT ;  /* 0x000000040400788c */ /* 0x000fe8000bf05270 */
[----:B------:R-:W-:Y:S01]  /*8120*/  USEL UR44, UR4, URZ, UP0 ;  /* 0x000000ff042c7287 */ /* 0x000fe20008000000 */
[----:B------:R1:W-:Y:S01]  /*8130*/  @P6 SYNCS.ARRIVE.TRANS64.RED.A1T0 RZ, [R104+URZ], RZ ;  /* 0x000000ff68ff69a7 */ /* 0x0003e200081004ff */
[----:B------:R-:W-:Y:S01]  /*8140*/  BSSY B1, `(.L_x_126) ;  /* 0x0000017000017945 */ /* 0x000fe20003800000 */
[----:B------:R-:W3:Y:S02]  /*8150*/  @P6 SYNCS.PHASECHK.TRANS64.TRYWAIT P0, [R62+URZ+0x30], R61 ;  /* 0x0000303d3e0065a7 */ /* 0x000ee400080011ff */
[----:B---3--:R-:W-:Y:S01]  /*8160*/  @P6 SEL R46, RZ, 0x1, !P0 ;  /* 0x00000001ff2e6807 */ /* 0x008fe20004000000 */
[----:B-1----:R-:W-:Y:S06]  /*8170*/  @!P6 BRA `(.L_x_127) ;  /* 0x00000000004ce947 */ /* 0x002fec0003800000 */
        /* <DEDUP_REMOVED lines=9> */
[----:B------:R-:W-:Y:S04]  /*8210*/  SHF.L.U32 R5, R91, 0x1f, RZ ;  /* 0x0000001f5b057819 */ /* 0x000fe800000006ff */
[----:B------:R-:W1:Y:S02]  /*8220*/  SYNCS.PHASECHK.TRANS64.TRYWAIT P0, [R62+URZ+0x30], R5 ;  /* 0x000030053e0075a7 */ /* 0x000e6400080011ff */
[----:B-1----:R-:W-:Y:S05]  /*8230*/  @!P0 BRA `(.L_x_130) ;  /* 0x0000002400d48947 */ /* 0x002fea0003800000 */
.L_x_129:
[----:B------:R-:W-:Y:S05]  /*8240*/  BSYNC B0 ;  /* 0x0000000000007941 */ /* 0x000fea0003800000 */
.L_x_128:
[----:B------:R-:W-:Y:S02]  /*8250*/  ISETP.NE.AND P0, PT, R60, RZ, PT ;  /* 0x000000ff3c00720c */ /* 0x000fe40003f05270 */
[----:B------:R-:W-:Y:S11]  /*8260*/  IADD3 R47, PT, PT, R47, 0x1, RZ ;  /* 0x000000012f2f7810 */ /* 0x000ff60007ffe0ff */
[----:B------:R3:W1:Y:S04]  /*8270*/  @P0 LDS.128 R48, [R4] ;  /* 0x0000000004300984 */ /* 0x0006680000000c00 */
[----:B------:R3:W1:Y:S04]  /*8280*/  @P0 LDS.128 R56, [R3+0x10] ;  /* 0x0000100003380984 */ /* 0x0006680000000c00 */
[----:B------:R3:W1:Y:S04]  /*8290*/  @P0 LDS.128 R64, [R2+0x20] ;  /* 0x0000200002400984 */ /* 0x0006680000000c00 */
[----:B------:R3:W1:Y:S02]  /*82a0*/  @P0 LDS.128 R72, [R0+0x30] ;  /* 0x0000300000480984 */ /* 0x0006640000000c00 */
.L_x_127:
[----:B------:R-:W-:Y:S05]  /*82b0*/  BSYNC B1 ;  /* 0x0000000000017941 */ /* 0x000fea0003800000 */
.L_x_126:
[----:B---3--:R-:W-:Y:S05]  /*82c0*/  VIADD R0, R39, 0x40 ;  /* 0x0000004027007836 */ /* 0x008fea0000000000 */
[----:B------:R-:W-:Y:S04]  /*82d0*/  SHF.R.U32.HI R0, RZ, 0x15, R0 ;  /* 0x00000015ff007819 */ /* 0x000fe80000011600 */
[----:B------:R-:W-:Y:S11]  /*82e0*/  LOP3.LUT P0, RZ, R0, 0x3, R81, 0x48, !PT ;  /* 0x0000000300ff7812 */ /* 0x000ff60007804851 */
[----:B------:R-:W-:Y:S02]  /*82f0*/  @!UPT UIADD3 URZ, UPT, UPT, URZ, URZ, URZ ;  /* 0x000000fffffff290 */ /* 0x000fe4000fffe0ff */
[----:B------:R-:W-:Y:S05]  /*8300*/  @!P0 BRA `(.L_x_131) ;  /* 0x0000000000408947 */ /* 0x000fea0003800000 */
[----:B------:R-:W1:Y:S01]  /*8310*/  LDCU.64 UR8, c[0x4][0x70] ;  /* 0x01000e00ff0877ac */ /* 0x000e620008000a00 */
[----:B------:R-:W-:Y:S01]  /*8320*/  MOV R3, 0x0 ;  /* 0x0000000000037802 */ /* 0x000fe20000000f00 */
[----:B------:R-:W-:Y:S02]  /*8330*/  HFMA2 R12, -RZ, RZ, 0, 5.9604644775390625e-08 ;  /* 0x00000001ff0c7431 */ /* 0x000fe400000001ff */
[----:B------:R-:W-:Y:S02]  /*8340*/  IMAD.MOV.U32 R8, RZ, RZ, 0x192 ;  /* 0x00000192ff087424 */ /* 0x000fe400078e00ff */
[----:B------:R-:W-:Y:S01]  /*8350*/  IMAD.MOV.U32 R13, RZ, RZ, RZ ;  /* 0x000000ffff0d7224 */ /* 0x000fe200078e00ff */
[----:B------:R-:W3:Y:S01]  /*8360*/  LDCU.64 UR6, c[0x4][0x78] ;  /* 0x01000f00ff0677ac */ /* 0x000ee20008000a00 */
[----:B------:R-:W2:Y:S01]  /*8370*/  LDC.64 R2, c[0x4][R3] ;  /* 0x0100000003027b82 */ /* 0x000ea20000000a00 */
[----:B------:R-:W5:Y:S01]  /*8380*/  LDCU.64 UR4, c[0x4][0x10] ;  /* 0x01000200ff0477ac */ /* 0x000f620008000a00 */
[----:B-1----:R-:W-:Y:S01]  /*8390*/  MOV R5, UR9 ;  /* 0x0000000900057c02 */ /* 0x002fe20008000f00 */
[----:B------:R-:W-:Y:S01]  /*83a0*/  IMAD.U32 R4, RZ, RZ, UR8 ;  /* 0x00000008ff047e24 */ /* 0x000fe2000f8e00ff */
[----:B---3--:R-:W-:Y:S01]  /*83b0*/  MOV R7, UR7 ;  /* 0x0000000700077c02 */ /* 0x008fe20008000f00 */
[----:B------:R-:W-:Y:S01]  /*83c0*/  IMAD.U32 R6, RZ, RZ, UR6 ;  /* 0x00000006ff067e24 */ /* 0x000fe2000f8e00ff */
[----:B-----5:R-:W-:Y:S01]  /*83d0*/  MOV R11, UR5 ;  /* 0x00000005000b7c02 */ /* 0x020fe20008000f00 */
[----:B------:R-:W-:Y:S02]  /*83e0*/  IMAD.U32 R10, RZ, RZ, UR4 ;  /* 0x00000004ff0a7e24 */ /* 0x000fe4000f8e00ff */
[----:B------:R-:W-:Y:S07]  /*83f0*/  LEPC R20, `(.L_x_131) ;  /* 0x000000001014794e */ /* 0x000fee0000000000 */
[----:B--2-4-:R-:W-:Y:S05]  /*8400*/  CALL.ABS.NOINC R2 ;  /* 0x0000000002007343 */ /* 0x014fea0003c00000 */
.L_x_131:
[----:B------:R-:W-:Y:S05]  /*8410*/  WARPSYNC.ALL ;  /* 0x0000000000007948 */ /* 0x000fea0003800000 */
[----:B------:R-:W-:Y:S01]  /*8420*/  R2UR UR4, R39 ;  /* 0x00000000270472ca */ /* 0x000fe200000e0000 */
[--C-:B-1----:R-:W-:Y:S01]  /*8430*/  HADD2.F32 R40, -RZ, R48.reuse.H0_H0 ;  /* 0x20000030ff287230 */ /* 0x102fe20000004100 */
[----:B------:R-:W-:Y:S01]  /*8440*/  ISETP.NE.AND P6, PT, R97, RZ, PT ;  /* 0x000000ff6100720c */ /* 0x000fe20003fc5270 */
[----:B------:R-:W-:Y:S01]  /*8450*/  HADD2.F32 R43, -RZ, R48.H1_H1 ;  /* 0x30000030ff2b7230 */ /* 0x000fe20000004100 */
[----:B------:R-:W-:Y:S01]  /*8460*/  ISETP.NE.AND P0, PT, R96, RZ, PT ;  /* 0x000000ff6000720c */ /* 0x000fe20003f05270 */
[----:B------:R-:W-:Y:S01]  /*8470*/  HADD2.F32 R42, -RZ, R49.H0_H0 ;  /* 0x20000031ff2a7230 */ /* 0x000fe20000004100 */
[----:B------:R-:W-:Y:S01]  /*8480*/  MOV R61, UR44 ;  /* 0x0000002c003d7c02 */ /* 0x000fe20008000f00 */
[--C-:B------:R-:W-:Y:S01]  /*8490*/  HADD2.F32 R45, -RZ, R51.reuse.H0_H0 ;  /* 0x20000033ff2d7230 */ /* 0x100fe20000004100 */
[----:B------:R-:W-:Y:S01]  /*84a0*/  BSSY.RECONVERGENT B0, `(.L_x_132) ;  /* 0x000008e000007945 */ /* 0x000fe20003800200 */
[----:B------:R-:W-:Y:S04]  /*84b0*/  HADD2.F32 R44, -RZ, R51.H1_H1 ;  /* 0x30000033ff2c7230 */ /* 0x000fe80000004100 */
[----:B------:R-:W1:Y:S02]  /*84c0*/  LDTM.x32 R4, tmem[UR4+0x40] ;  /* 0x00004004000479ee */ /* 0x000e6400082c0000 */
[----:B------:R-:W-:Y:S02]  /*84d0*/  @P6 LEA R61, R61, UR43, 0x3 ;  /* 0x0000002b3d3d6c11 */ /* 0x000fe4000f8e18ff */
[----:B------:R-:W-:Y:S02]  /*84e0*/  @P6 SHF.L.U32 R104, R91, 0x1f, RZ ;  /* 0x0000001f5b686819 */ /* 0x000fe400000006ff */
[----:B------:R-:W-:Y:S02]  /*84f0*/  @P6 IADD3 R62, PT, PT, R61, 0x50, RZ ;  /* 0x000000503d3e6810 */ /* 0x000fe40007ffe0ff */
[----:B------:R-:W-:Y:S02]  /*8500*/  LEA R61, R47, UR43, 0x3 ;  /* 0x0000002b2f3d7c11 */ /* 0x000fe4000f8e18ff */
[----:B------:R-:W-:Y:S01]  /*8510*/  @P6 PRMT R62, R99, 0x654, R62 ;  /* 0x00000654633e6816 */ /* 0x000fe2000000003e */
[C---:B-1----:R-:W-:Y:S01]  /*8520*/  FMUL R0, R38.reuse, R4 ;  /* 0x0000000426007220 */ /* 0x042fe20000400000 */
[C---:B------:R-:W-:Y:S01]  /*8530*/  FMUL R2, R38.reuse, R5 ;  /* 0x0000000526027220 */ /* 0x040fe20000400000 */
[C---:B------:R-:W-:Y:S01]  /*8540*/  FMUL R3, R38.reuse, R6 ;  /* 0x0000000626037220 */ /* 0x040fe20000400000 */
        /* <DEDUP_REMOVED lines=8> */
[----:B----4-:R-:W-:Y:S01]  /*85d0*/  F2FP.F16.F32.PACK_AB R68, R2, R0 ;  /* 0x000000000244723e */ /* 0x010fe200000000ff */
[C---:B------:R-:W-:Y:S01]  /*85e0*/  FFMA R7, R41.reuse, R40, R7 ;  /* 0x0000002829077223 */ /* 0x040fe20000000007 */
[----:B------:R-:W-:Y:S01]  /*85f0*/  FFMA R4, R41, R43, R4 ;  /* 0x0000002b29047223 */ /* 0x000fe20000000004 */
[C---:B------:R-:W-:Y:S01]  /*8600*/  FMUL R5, R38.reuse, R9 ;  /* 0x0000000926057220 */ /* 0x040fe20000400000 */
[C---:B------:R-:W-:Y:S01]  /*8610*/  FMUL R6, R38.reuse, R10 ;  /* 0x0000000a26067220 */ /* 0x040fe20000400000 */
[C---:B------:R-:W-:Y:S01]  /*8620*/  FMUL R11, R38.reuse, R11 ;  /* 0x0000000b260b7220 */ /* 0x040fe20000400000 */
[--C-:B------:R-:W-:Y:S01]  /*8630*/  HADD2.F32 R40, -RZ, R56.reuse.H0_H0 ;  /* 0x20000038ff287230 */ /* 0x100fe20000004100 */
[----:B------:R-:W-:Y:S01]  /*8640*/  F2FP.F16.F32.PACK_AB R69, R7, R3 ;  /* 0x000000030745723e */ /* 0x000fe200000000ff */
[C---:B------:R-:W-:Y:S01]  /*8650*/  FFMA R5, R41.reuse, R42, R5 ;  /* 0x0000002a29057223 */ /* 0x040fe20000000005 */
[C---:B------:R-:W-:Y:S01]  /*8660*/  FFMA R6, R41.reuse, R45, R6 ;  /* 0x0000002d29067223 */ /* 0x040fe20000000006 */
[----:B------:R-:W-:Y:S01]  /*8670*/  FFMA R11, R41, R44, R11 ;  /* 0x0000002c290b7223 */ /* 0x000fe2000000000b */
[C---:B------:R-:W-:Y:S01]  /*8680*/  FMUL R8, R38.reuse, R12 ;  /* 0x0000000c26087220 */ /* 0x040fe20000400000 */
[----:B------:R-:W-:Y:S01]  /*8690*/  HADD2.F32 R42, -RZ, R56.H1_H1 ;  /* 0x30000038ff2a7230 */ /* 0x000fe20000004100 */
[----:B------:R-:W-:Y:S01]  /*86a0*/  F2FP.F16.F32.PACK_AB R70, R5, R4 ;  /* 0x000000040546723e */ /* 0x000fe200000000ff */
[C---:B------:R-:W-:Y:S01]  /*86b0*/  FMUL R9, R38.reuse, R13 ;  /* 0x0000000d26097220 */ /* 0x040fe20000400000 */
[----:B------:R-:W-:Y:S01]  /*86c0*/  F2FP.F16.F32.PACK_AB R71, R11, R6 ;  /* 0x000000060b47723e */ /* 0x000fe200000000ff */
[C---:B------:R-:W-:Y:S01]  /*86d0*/  FFMA R8, R41.reuse, R40, R8 ;  /* 0x0000002829087223 */ /* 0x040fe20000000008 */
[--C-:B------:R-:W-:Y:S02]  /*86e0*/  HADD2.F32 R43, -RZ, R57.reuse.H0_H0 ;  /* 0x20000039ff2b7230 */ /* 0x100fe40000004100 */
[----:B------:R-:W-:Y:S01]  /*86f0*/  FFMA R9, R41, R42, R9 ;  /* 0x0000002a29097223 */ /* 0x000fe20000000009 */
[C---:B------:R-:W-:Y:S01]  /*8700*/  FMUL R10, R38.reuse, R14 ;  /* 0x0000000e260a7220 */ /* 0x040fe20000400000 */
[----:B------:R1:W-:Y:S01]  /*8710*/  STS.128 [R94+0x4000], R68 ;  /* 0x004000445e007388 */ /* 0x0003e20000000c00 */
[----:B------:R-:W-:Y:S02]  /*8720*/  HADD2.F32 R40, -RZ, R57.H1_H1 ;  /* 0x30000039ff287230 */ /* 0x000fe40000004100 */
[C---:B------:R-:W-:Y:S01]  /*8730*/  FMUL R15, R38.reuse, R15 ;  /* 0x0000000f260f7220 */ /* 0x040fe20000400000 */
[----:B------:R-:W-:Y:S01]  /*8740*/  F2FP.F16.F32.PACK_AB R52, R9, R8 ;  /* 0x000000080934723e */ /* 0x000fe200000000ff */
[C---:B------:R-:W-:Y:S01]  /*8750*/  FFMA R10, R41.reuse, R43, R10 ;  /* 0x0000002b290a7223 */ /* 0x040fe2000000000a */
[--C-:B------:R-:W-:Y:S02]  /*8760*/  HADD2.F32 R42, -RZ, R58.reuse.H0_H0 ;  /* 0x2000003aff2a7230 */ /* 0x100fe40000004100 */
        /* <DEDUP_REMOVED lines=60> */
[----:B-1----:R-:W-:Y:S01]  /*8b30*/  F2FP.F16.F32.PACK_AB R68, R17, R16 ;  /* 0x000000101144723e */ /* 0x002fe200000000ff */
        /* <DEDUP_REMOVED lines=36> */
.L_x_133:
[----:B------:R-:W-:Y:S05]  /*8d80*/  BSYNC.RECONVERGENT B0 ;  /* 0x0000000000007941 */ /* 0x000fea0003800200 */
.L_x_132:
[----:B------:R-:W-:Y:S01]  /*8d90*/  BAR.SYNC.DEFER_BLOCKING 0x1, 0x80 ;  /* 0x0042000000007b1d */ /* 0x000fe20000010000 */
[----:B------:R-:W-:Y:S04]  /*8da0*/  UIADD3 UR4, UPT, UPT, UR44, 0x1, URZ ;  /* 0x000000012c047890 */ /* 0x000fe8000fffe0ff */
[----:B------:R-:W-:Y:S04]  /*8db0*/  UISETP.NE.AND UP0, UPT, UR4, 0x4, UPT ;  /* 0x000000040400788c */ /* 0x000fe8000bf05270 */
[----:B------:R-:W-:Y:S01]  /*8dc0*/  USEL UR46, UR4, URZ, UP0 ;  /* 0x000000ff042e7287 */ /* 0x000fe20008000000 */
[----:B------:R1:W-:Y:S01]  /*8dd0*/  @P6 SYNCS.ARRIVE.TRANS64.RED.A1T0 RZ, [R62+URZ], RZ ;  /* 0x000000ff3eff69a7 */ /* 0x0003e200081004ff */
[----:B------:R-:W-:Y:S01]  /*8de0*/  BSSY B1, `(.L_x_134) ;  /* 0x0000017000017945 */ /* 0x000fe20003800000 */
[----:B------:R-:W4:Y:S02]  /*8df0*/  @P6 SYNCS.PHASECHK.TRANS64.TRYWAIT P0, [R61+URZ+0x30], R104 ;  /* 0x000030683d0065a7 */ /* 0x000f2400080011ff */
[----:B----4-:R-:W-:Y:S01]  /*8e00*/  @P6 SEL R46, RZ, 0x1, !P0 ;  /* 0x00000001ff2e6807 */ /* 0x010fe20004000000 */
        /* <DEDUP_REMOVED lines=13> */
.L_x_137:
[----:B------:R-:W-:Y:S05]  /*8ee0*/  BSYNC B0 ;  /* 0x0000000000007941 */ /* 0x000fea0003800000 */
.L_x_136:
[----:B------:R-:W-:Y:S11]  /*8ef0*/  ISETP.NE.AND P0, PT, R60, RZ, PT ;  /* 0x000000ff3c00720c */ /* 0x000ff60003f05270 */
[----:B------:R-:W-:Y:S02]  /*8f00*/  @!UPT UIADD3 URZ, UPT, UPT, URZ, URZ, URZ ;  /* 0x000000fffffff290 */ /* 0x000fe4000fffe0ff */
[----:B------:R4:W1:Y:S04]  /*8f10*/  @P0 LDS.128 R48, [R3] ;  /* 0x0000000003300984 */ /* 0x0008680000000c00 */
[----:B------:R4:W1:Y:S04]  /*8f20*/  @P0 LDS.128 R56, [R2+0x10] ;  /* 0x0000100002380984 */ /* 0x0008680000000c00 */
[----:B------:R4:W1:Y:S04]  /*8f30*/  @P0 LDS.128 R64, [R0+0x20] ;  /* 0x0000200000400984 */ /* 0x0008680000000c00 */
[----:B------:R4:W1:Y:S02]  /*8f40*/  @P0 LDS.128 R72, [R47+0x30] ;  /* 0x000030002f480984 */ /* 0x0008640000000c00 */
.L_x_135:
[----:B------:R-:W-:Y:S05]  /*8f50*/  BSYNC B1 ;  /* 0x0000000000017941 */ /* 0x000fea0003800000 */
.L_x_134:
[----:B----4-:R-:W-:Y:S05]  /*8f60*/  VIADD R0, R39, 0x60 ;  /* 0x0000006027007836 */ /* 0x010fea0000000000 */
[----:B------:R-:W-:Y:S04]  /*8f70*/  SHF.R.U32.HI R0, RZ, 0x15, R0 ;  /* 0x00000015ff007819 */ /* 0x000fe80000011600 */
[----:B------:R-:W-:Y:S11]  /*8f80*/  LOP3.LUT P0, RZ, R0, 0x3, R81, 0x48, !PT ;  /* 0x0000000300ff7812 */ /* 0x000ff60007804851 */
[----:B------:R-:W-:Y:S02]  /*8f90*/  @!UPT UIADD3 URZ, UPT, UPT, URZ, URZ, URZ ;  /* 0x000000fffffff290 */ /* 0x000fe4000fffe0ff */
[----:B------:R-:W-:Y:S05]  /*8fa0*/  @!P0 BRA `(.L_x_139) ;  /* 0x0000000000408947 */ /* 0x000fea0003800000 */
[----:B------:R-:W4:Y:S01]  /*8fb0*/  LDCU.64 UR8, c[0x4][0x70] ;  /* 0x01000e00ff0877ac */ /* 0x000f220008000a00 */
[----:B------:R-:W-:Y:S01]  /*8fc0*/  MOV R3, 0x0 ;  /* 0x0000000000037802 */ /* 0x000fe20000000f00 */
[----:B------:R-:W-:Y:S02]  /*8fd0*/  HFMA2 R12, -RZ, RZ, 0, 5.9604644775390625e-08 ;  /* 0x00000001ff0c7431 */ /* 0x000fe400000001ff */
[----:B------:R-:W-:Y:S02]  /*8fe0*/  IMAD.MOV.U32 R8, RZ, RZ, 0x192 ;  /* 0x00000192ff087424 */ /* 0x000fe400078e00ff */
[----:B------:R-:W-:Y:S01]  /*8ff0*/  IMAD.MOV.U32 R13, RZ, RZ, RZ ;  /* 0x000000ffff0d7224 */ /* 0x000fe200078e00ff */
[----:B------:R-:W5:Y:S01]  /*9000*/  LDCU.64 UR6, c[0x4][0x78] ;  /* 0x01000f00ff0677ac */ /* 0x000f620008000a00 */
[----:B------:R-:W2:Y:S01]  /*9010*/  LDC.64 R2, c[0x4][R3] ;  /* 0x0100000003027b82 */ /* 0x000ea20000000a00 */
[----:B------:R-:W3:Y:S01]  /*9020*/  LDCU.64 UR4, c[0x4][0x10] ;  /* 0x01000200ff0477ac */ /* 0x000ee20008000a00 */
[----:B----4-:R-:W-:Y:S01]  /*9030*/  MOV R5, UR9 ;  /* 0x0000000900057c02 */ /* 0x010fe20008000f00 */
[----:B-1----:R-:W-:Y:S01]  /*9040*/  IMAD.U32 R4, RZ, RZ, UR8 ;  /* 0x00000008ff047e24 */ /* 0x002fe2000f8e00ff */
[----:B-----5:R-:W-:Y:S01]  /*9050*/  MOV R7, UR7 ;  /* 0x0000000700077c02 */ /* 0x020fe20008000f00 */
[----:B------:R-:W-:Y:S01]  /*9060*/  IMAD.U32 R6, RZ, RZ, UR6 ;  /* 0x00000006ff067e24 */ /* 0x000fe2000f8e00ff */
[----:B---3--:R-:W-:Y:S01]  /*9070*/  MOV R11, UR5 ;  /* 0x00000005000b7c02 */ /* 0x008fe20008000f00 */
[----:B------:R-:W-:Y:S02]  /*9080*/  IMAD.U32 R10, RZ, RZ, UR4 ;  /* 0x00000004ff0a7e24 */ /* 0x000fe4000f8e00ff */
[----:B------:R-:W-:Y:S07]  /*9090*/  LEPC R20, `(.L_x_139) ;  /* 0x000000001014794e */ /* 0x000fee0000000000 */
[----:B--2---:R-:W-:Y:S05]  /*90a0*/  CALL.ABS.NOINC R2 ;  /* 0x0000000002007343 */ /* 0x004fea0003c00000 */
.L_x_139:
[----:B------:R-:W-:Y:S01]  /*90b0*/  ISETP.NE.AND P0, PT, R96, RZ, PT ;  /* 0x000000ff6000720c */ /* 0x000fe20003f05270 */
[----:B------:R-:W-:Y:S05]  /*90c0*/  WARPSYNC.ALL ;  /* 0x0000000000007948 */ /* 0x000fea0003800000 */
[----:B------:R-:W-:Y:S01]  /*90d0*/  R2UR UR4, R39 ;  /* 0x00000000270472ca */ /* 0x000fe200000e0000 */
[--C-:B-1----:R-:W-:Y:S01]  /*90e0*/  HADD2.F32 R40, -RZ, R48.reuse.H0_H0 ;  /* 0x20000030ff287230 */ /* 0x102fe20000004100 */
[----:B------:R-:W-:Y:S01]  /*90f0*/  IADD3 R98, PT, PT, R98, 0xc0, RZ ;  /* 0x000000c062627810 */ /* 0x000fe20007ffe0ff */
[----:B------:R-:W-:Y:S01]  /*9100*/  HADD2.F32 R42, -RZ, R48.H1_H1 ;  /* 0x30000030ff2a7230 */ /* 0x000fe20000004100 */
[----:B------:R-:W-:Y:S01]  /*9110*/  BSSY.RECONVERGENT B0, `(.L_x_140) ;  /* 0x000008e000007945 */ /* 0x000fe20003800200 */
[--C-:B------:R-:W-:Y:S01]  /*9120*/  HADD2.F32 R43, -RZ, R49.reuse.H0_H0 ;  /* 0x20000031ff2b7230 */ /* 0x100fe20000004100 */
[----:B------:R-:W-:Y:S01]  /*9130*/  LOP3.LUT R98, R98, 0xfefffff8, RZ, 0xc0, !PT ;  /* 0xfefffff862627812 */ /* 0x000fe200078ec0ff */
[----:B------:R-:W-:Y:S02]  /*9140*/  HADD2.F32 R44, -RZ, R49.H1_H1 ;  /* 0x30000031ff2c7230 */ /* 0x000fe40000004100 */
[--C-:B------:R-:W-:Y:S02]  /*9150*/  HADD2.F32 R45, -RZ, R50.reuse.H0_H0 ;  /* 0x20000032ff2d7230 */ /* 0x100fe40000004100 */
[----:B------:R-:W-:Y:S02]  /*9160*/  HADD2.F32 R46, -RZ, R50.H1_H1 ;  /* 0x30000032ff2e7230 */ /* 0x000fe40000004100 */
[----:B------:R-:W1:Y:S01]  /*9170*/  LDTM.x32 R4, tmem[UR4+0x60] ;  /* 0x00006004000479ee */ /* 0x000e6200082c0000 */
[----:B------:R-:W-:Y:S01]  /*9180*/  NOP ;  /* 0x0000000000007918 */ /* 0x000fe20000000000 */
[----:B-1----:R1:W-:Y:S01]  /*9190*/  SYNCS.ARRIVE.TRANS64.RED.A1T0 RZ, [R98+URZ], RZ ;  /* 0x000000ff62ff79a7 */ /* 0x0023e200081004ff */
[--C-:B------:R-:W-:Y:S02]  /*91a0*/  HADD2.F32 R47, -RZ, R51.reuse.H0_H0 ;  /* 0x20000033ff2f7230 */ /* 0x100fe40000004100 */
[----:B------:R-:W-:Y:S02]  /*91b0*/  HADD2.F32 R48, -RZ, R51.H1_H1 ;  /* 0x30000033ff307230 */ /* 0x000fe40000004100 */
[--C-:B------:R-:W-:Y:S02]  /*91c0*/  HADD2.F32 R49, -RZ, R56.reuse.H0_H0 ;  /* 0x20000038ff317230 */ /* 0x100fe40000004100 */
[----:B------:R-:W-:Y:S02]  /*91d0*/  HADD2.F32 R51, -RZ, R56.H1_H1 ;  /* 0x30000038ff337230 */ /* 0x000fe40000004100 */
[--C-:B------:R-:W-:Y:S02]  /*91e0*/  HADD2.F32 R50, -RZ, R57.reuse.H0_H0 ;  /* 0x20000039ff327230 */ /* 0x100fe40000004100 */
[----:B---3--:R-:W-:Y:S02]  /*91f0*/  HADD2.F32 R52, -RZ, R57.H1_H1 ;  /* 0x30000039ff347230 */ /* 0x008fe40000004100 */
[--C-:B------:R-:W-:Y:S02]  /*9200*/  HADD2.F32 R53, -RZ, R58.reuse.H0_H0 ;  /* 0x2000003aff357230 */ /* 0x100fe40000004100 */
[----:B------:R-:W-:Y:S02]  /*9210*/  HADD2.F32 R54, -RZ, R58.H1_H1 ;  /* 0x3000003aff367230 */ /* 0x000fe40000004100 */
[--C-:B------:R-:W-:Y:S02]  /*9220*/  HADD2.F32 R55, -RZ, R59.reuse.H0_H0 ;  /* 0x2000003bff377230 */ /* 0x100fe40000004100 */
[----:B------:R-:W-:Y:S02]  /*9230*/  HADD2.F32 R56, -RZ, R59.H1_H1 ;  /* 0x3000003bff387230 */ /* 0x000fe40000004100 */
[--C-:B------:R-:W-:Y:S02]  /*9240*/  HADD2.F32 R57, -RZ, R64.reuse.H0_H0 ;  /* 0x20000040ff397230 */ /* 0x100fe40000004100 */
[C---:B------:R-:W-:Y:S01]  /*9250*/  FMUL R4, R38.reuse, R4 ;  /* 0x0000000426047220 */ /* 0x040fe20000400000 */
[C---:B------:R-:W-:Y:S01]  /*9260*/  FMUL R5, R38.reuse, R5 ;  /* 0x0000000526057220 */ /* 0x040fe20000400000 */
[C---:B------:R-:W-:Y:S01]  /*9270*/  FMUL R6, R38.reuse, R6 ;  /* 0x0000000626067220 */ /* 0x040fe20000400000 */
[C---:B------:R-:W-:Y:S01]  /*9280*/  FMUL R7, R38.reuse, R7 ;  /* 0x0000000726077220 */ /* 0x040fe20000400000 */
[C---:B------:R-:W-:Y:S01]  /*9290*/  FFMA R4, R41.reuse, R40, R4 ;  /* 0x0000002829047223 */ /* 0x040fe20000000004 */
[C---:B------:R-:W-:Y:S01]  /*92a0*/  FFMA R5, R41.reuse, R42, R5 ;  /* 0x0000002a29057223 */ /* 0x040fe20000000005 */
[C---:B------:R-:W-:Y:S01]  /*92b0*/  FFMA R6, R41.reuse, R43, R6 ;  /* 0x0000002b29067223 */ /* 0x040fe20000000006 */
[----:B------:R-:W-:Y:S01]  /*92c0*/  FFMA R7, R41, R44, R7 ;  /* 0x0000002c29077223 */ /* 0x000fe20000000007 */
[C---:B------:R-:W-:Y:S01]  /*92d0*/  FMUL R8, R38.reuse, R8 ;  /* 0x0000000826087220 */ /* 0x040fe20000400000 */
[C---:B------:R-:W-:Y:S01]  /*92e0*/  FMUL R9, R38.reuse, R9 ;  /* 0x0000000926097220 */ /* 0x040fe20000400000 */
[----:B------:R-:W-:Y:S01]  /*92f0*/  F2FP.F16.F32.PACK_AB R100, R5, R4 ;  /* 0x000000040564723e */ /* 0x000fe200000000ff */
[C---:B------:R-:W-:Y:S01]  /*9300*/  FMUL R10, R38.reuse, R10 ;  /* 0x0000000a260a7220 */ /* 0x040fe20000400000 */
[----:B------:R-:W-:Y:S01]  /*9310*/  F2FP.F16.F32.PACK_AB R101, R7, R6 ;  /* 0x000000060765723e */ /* 0x000fe200000000ff */
[C---:B------:R-:W-:Y:S01]  /*9320*/  FFMA R8, R41.reuse, R45, R8 ;  /* 0x0000002d29087223 */ /* 0x040fe20000000008 */
[C---:B------:R-:W-:Y:S01]  /*9330*/  FFMA R9, R41.reuse, R46, R9 ;  /* 0x0000002e29097223 */ /* 0x040fe20000000009 */
[----:B------:R-:W-:Y:S01]  /*9340*/  FFMA R10, R41, R47, R10 ;  /* 0x0000002f290a7223 */ /* 0x000fe2000000000a */
[C---:B------:R-:W-:Y:S01]  /*9350*/  FMUL R11, R38.reuse, R11 ;  /* 0x0000000b260b7220 */ /* 0x040fe20000400000 */
[C---:B------:R-:W-:Y:S01]  /*9360*/  FMUL R0, R38.reuse, R12 ;  /* 0x0000000c26007220 */ /* 0x040fe20000400000 */
[C---:B------:R-:W-:Y:S01]  /*9370*/  FMUL R2, R38.reuse, R13 ;  /* 0x0000000d26027220 */ /* 0x040fe20000400000 */
[----:B------:R-:W-:Y:S01]  /*9380*/  F2FP.F16.F32.PACK_AB R102, R9, R8 ;  /* 0x000000080966723e */ /* 0x000fe200000000ff */
[C---:B------:R-:W-:Y:S01]  /*9390*/  FFMA R11, R41.reuse, R48, R11 ;  /* 0x00000030290b7223 */ /* 0x040fe2000000000b */
[C---:B------:R-:W-:Y:S01]  /*93a0*/  FFMA R0, R41.reuse, R49, R0 ;  /* 0x0000003129007223 */ /* 0x040fe20000000000 */
[C---:B------:R-:W-:Y:S01]  /*93b0*/  FFMA R2, R41.reuse, R51, R2 ;  /* 0x0000003329027223 */ /* 0x040fe20000000002 */
[C---:B------:R-:W-:Y:S01]  /*93c0*/  FMUL R3, R38.reuse, R14 ;  /* 0x0000000e26037220 */ /* 0x040fe20000400000 */
[C---:B------:R-:W-:Y:S01]  /*93d0*/  FMUL R15, R38.reuse, R15 ;  /* 0x0000000f260f7220 */ /* 0x040fe20000400000 */
[C---:B------:R-:W-:Y:S01]  /*93e0*/  FMUL R12, R38.reuse, R16 ;  /* 0x00000010260c7220 */ /* 0x040fe20000400000 */
[C---:B------:R-:W-:Y:S01]  /*93f0*/  FMUL R13, R38.reuse, R17 ;  /* 0x00000011260d7220 */ /* 0x040fe20000400000 */
[C---:B------:R-:W-:Y:S01]  /*9400*/  FFMA R3, R41.reuse, R50, R3 ;  /* 0x0000003229037223 */ /* 0x040fe20000000003 */
[C---:B------:R-:W-:Y:S01]  /*9410*/  FMUL R14, R38.reuse, R18 ;  /* 0x00000012260e7220 */ /* 0x040fe20000400000 */
[----:B------:R-:W-:Y:S01]  /*9420*/  FFMA R15, R41, R52, R15 ;  /* 0x00000034290f7223 */ /* 0x000fe2000000000f */
[C---:B------:R-:W-:Y:S01]  /*9430*/  FMUL R19, R38.reuse, R19 ;  /* 0x0000001326137220 */ /* 0x040fe20000400000 */
[----:B------:R-:W-:Y:S01]  /*9440*/  F2FP.F16.F32.PACK_AB R103, R11, R10 ;  /* 0x0000000a0b67723e */ /* 0x000fe200000000ff */
[C---:B------:R-:W-:Y:S01]  /*9450*/  FFMA R12, R41.reuse, R53, R12 ;  /* 0x00000035290c7223 */ /* 0x040fe2000000000c */
[----:B------:R-:W-:Y:S02]  /*9460*/  HADD2.F32 R58, -RZ, R64.H1_H1 ;  /* 0x30000040ff3a7230 */ /* 0x000fe40000004100 */
[C---:B------:R-:W-:Y:S01]  /*9470*/  FMUL R16, R38.reuse, R20 ;  /* 0x0000001426107220 */ /* 0x040fe20000400000 */
[C---:B------:R-:W-:Y:S01]  /*9480*/  FFMA R13, R41.reuse, R54, R13 ;  /* 0x00000036290d7223 */ /* 0x040fe2000000000d */
[----:B------:R1:W-:Y:S01]  /*9490*/  STS.128 [R94+0x6000], R100 ;  /* 0x006000645e007388 */ /* 0x0003e20000000c00 */
[--C-:B------:R-:W-:Y:S02]  /*94a0*/  HADD2.F32 R59, -RZ, R65.reuse.H0_H0 ;  /* 0x20000041ff3b7230 */ /* 0x100fe40000004100 */
[C---:B------:R-:W-:Y:S01]  /*94b0*/  FMUL R17, R38.reuse, R21 ;  /* 0x0000001526117220 */ /* 0x040fe20000400000 */
[C---:B------:R-:W-:Y:S01]  /*94c0*/  FFMA R14, R41.reuse, R55, R14 ;  /* 0x00000037290e7223 */ /* 0x040fe2000000000e */
[----:B------:R-:W-:Y:S02]  /*94d0*/  HADD2.F32 R60, -RZ, R65.H1_H1 ;  /* 0x30000041ff3c7230 */ /* 0x000fe40000004100 */
[C---:B------:R-:W-:Y:S01]  /*94e0*/  FMUL R18, R38.reuse, R22 ;  /* 0x0000001626127220 */ /* 0x040fe20000400000 */
[C---:B------:R-:W-:Y:S01]  /*94f0*/  FFMA R19, R41.reuse, R56, R19 ;  /* 0x0000003829137223 */ /* 0x040fe20000000013 */
        /* <DEDUP_REMOVED lines=13> */
[----:B------:R-:W-:Y:S01]  /*95d0*/  FMUL R27, R38, R27 ;  /* 0x0000001b261b7220 */ /* 0x000fe20000400000 */
[----:B------:R-:W-:Y:S01]  /*95e0*/  F2FP.F16.F32.PACK_AB R104, R2, R0 ;  /* 0x000000000268723e */ /* 0x000fe200000000ff */
[----:B------:R-:W-:Y:S01]  /*95f0*/  FFMA R20, R41, R61, R20 ;  /* 0x0000003d29147223 */ /* 0x000fe20000000014 */
[----:B------:R-:W-:Y:S01]  /*9600*/  F2FP.F16.F32.PACK_AB R105, R15, R3 ;  /* 0x000000030f69723e */ /* 0x000fe200000000ff */
[----:B------:R-:W-:Y:S01]  /*9610*/  HADD2.F32 R66, -RZ, R72.H1_H1 ;  /* 0x30000048ff427230 */ /* 0x000fe20000004100 */
[----:B------:R-:W-:Y:S01]  /*9620*/  F2FP.F16.F32.PACK_AB R106, R13, R12 ;  /* 0x0000000c0d6a723e */ /* 0x000fe200000000ff */
[C---:B------:R-:W-:Y:S01]  /*9630*/  FMUL R24, R38.reuse, R28 ;  /* 0x0000001c26187220 */ /* 0x040fe20000400000 */
[----:B------:R-:W-:Y:S01]  /*9640*/  F2FP.F16.F32.PACK_AB R107, R19, R14 ;  /* 0x0000000e136b723e */ /* 0x000fe200000000ff */
[C---:B------:R-:W-:Y:S01]  /*9650*/  FFMA R21, R41.reuse, R62, R21 ;  /* 0x0000003e29157223 */ /* 0x040fe20000000015 */
[--C-:B------:R-:W-:Y:S02]  /*9660*/  HADD2.F32 R67, -RZ, R73.reuse.H0_H0 ;  /* 0x20000049ff437230 */ /* 0x100fe40000004100 */
[C---:B------:R-:W-:Y:S01]  /*9670*/  FMUL R25, R38.reuse, R29 ;  /* 0x0000001d26197220 */ /* 0x040fe20000400000 */
[C---:B------:R-:W-:Y:S01]  /*9680*/  FFMA R22, R41.reuse, R63, R22 ;  /* 0x0000003f29167223 */ /* 0x040fe20000000016 */
[----:B------:R1:W-:Y:S01]  /*9690*/  STS.128 [R93+0x6010], R104 ;  /* 0x006010685d007388 */ /* 0x0003e20000000c00 */
        /* <DEDUP_REMOVED lines=47> */
[----:B---3--:R-:W-:Y:S04]  /*9990*/  UIADD3 UR4, UP0, UPT, UR6, 0x680, URZ ;  /* 0x0000068006047890 */ /* 0x008fe8000ff1e0ff */
[----:B------:R-:W-:Y:S09]  /*99a0*/  UIADD3.X UR5, UPT, UPT, URZ, UR7, URZ, UP0, !UPT ;  /* 0x00000007ff057290 */ /* 0x000ff200087fe4ff */
[----:B------:R3:W-:Y:S01]  /*99b0*/  UTMASTG.3D [UR12], [UR4] ;  /* 0x0000000c040073b5 */ /* 0x0007e20008010000 */
[----:B------:R3:W-:Y:S01]  /*99c0*/  UTMASTG.3D [UR8], [UR4] ;  /* 0x00000008040073b5 */ /* 0x0007e20008010000 */
[----:B------:R0:W-:Y:S01]  /*99d0*/  UTMACMDFLUSH ;  /* 0x00000000000079b7 */ /* 0x0001e20000000000 */
[----:B---3--:R-:W-:Y:S04]  /*99e0*/  DEPBAR.LE SB0, 0x1 ;  /* 0x000080400000791a */ /* 0x008fe80000000000 */
.L_x_141:
[----:B------:R-:W-:Y:S05]  /*99f0*/  BSYNC.RECONVERGENT B0 ;  /* 0x0000000000007941 */ /* 0x000fea0003800200 */
.L_x_140:
[----:B------:R-:W-:Y:S01]  /*9a00*/  BAR.SYNC.DEFER_BLOCKING 0x1, 0x80 ;  /* 0x0042000000007b1d */ /* 0x000fe20000010000 */
[----:B------:R-:W-:Y:S01]  /*9a10*/  UISETP.NE.AND UP0, UPT, UR47, -0x4, UPT ;  /* 0xfffffffc2f00788c */ /* 0x000fe2000bf05270 */
[----:B------:R-:W-:Y:S08]  /*9a20*/  IADD3 R0, PT, PT, R36, 0x1, RZ ;  /* 0x0000000124007810 */ /* 0x000ff00007ffe0ff */
[----:B------:R-:W-:Y:S05]  /*9a30*/  BRA.U !UP0, `(.L_x_142) ;  /* 0x0000000108247547 */ /* 0x000fea000b800000 */
[----:B------:R-:W-:Y:S01]  /*9a40*/  ISETP.NE.AND P0, PT, R97, RZ, PT ;  /* 0x000000ff6100720c */ /* 0x000fe20003f05270 */
[----:B------:R-:W-:Y:S01]  /*9a50*/  IMAD.U32 R2, RZ, RZ, UR46 ;  /* 0x0000002eff027e24 */ /* 0x000fe2000f8e00ff */
[----:B------:R-:W-:Y:S04]  /*9a60*/  UIADD3 UR4, UPT, UPT, UR46, 0x1, URZ ;  /* 0x000000012e047890 */ /* 0x000fe8000fffe0ff */
[----:B------:R-:W-:Y:S04]  /*9a70*/  UISETP.NE.AND UP0, UPT, UR4, 0x4, UPT ;  /* 0x000000040400788c */ /* 0x000fe8000bf05270 */
[----:B------:R-:W-:Y:S03]  /*9a80*/  USEL UR46, UR4, URZ, UP0 ;  /* 0x000000ff042e7287 */ /* 0x000fe60008000000 */
[----:B------:R-:W-:Y:S05]  /*9a90*/  @P0 LEA R2, R2, UR43, 0x3 ;  /* 0x0000002b02020c11 */ /* 0x000fea000f8e18ff */
[----:B------:R-:W-:Y:S05]  /*9aa0*/  @P0 VIADD R2, R2, 0x50 ;  /* 0x0000005002020836 */ /* 0x000fea0000000000 */
[----:B------:R-:W-:Y:S04]  /*9ab0*/  @P0 PRMT R2, R99, 0x654, R2 ;  /* 0x0000065463020816 */ /* 0x000fe80000000002 */
[----:B------:R3:W-:Y:S03]  /*9ac0*/  @P0 SYNCS.ARRIVE.TRANS64.RED.A1T0 RZ, [R2+URZ], RZ ;  /* 0x000000ff02ff09a7 */ /* 0x0007e600081004ff */
.L_x_142:
[----:B------:R-:W-:Y:S01]  /*9ad0*/  R2UR UR5, R82 ;  /* 0x00000000520572ca */ /* 0x000fe200000e0000 */
[----:B------:R-:W-:Y:S01]  /*9ae0*/  UISETP.NE.AND UP0, UPT, UR61, URZ, UPT ;  /* 0x000000ff3d00728c */ /* 0x000fe2000bf05270 */
[----:B------:R-:W-:Y:S01]  /*9af0*/  R2UR UR4, R83 ;  /* 0x00000000530472ca */ /* 0x000fe200000e0000 */
[----:B------:R-:W-:Y:S01]  /*9b00*/  UIADD3 UR47, UPT, UPT, UR47, 0x4, URZ ;  /* 0x000000042f2f7890 */ /* 0x000fe2000fffe0ff */
[----:B------:R-:W-:Y:S01]  /*9b10*/  ISETP.NE.AND P0, PT, R87, 0x2, PT ;  /* 0x000000025700780c */ /* 0x000fe20003f05270 */
[----:B------:R-:W-:Y:S01]  /*9b20*/  UMOV UR36, UR60 ;  /* 0x0000003c00247c82 */ /* 0x000fe20008000000 */
[----:B------:R-:W-:Y:S02]  /*9b30*/  ISETP.NE.AND P1, PT, R0, 0x4, PT ;  /* 0x000000040000780c */ /* 0x000fe40003f25270 */
[----:B---3--:R-:W-:Y:S02]  /*9b40*/  SEL R2, RZ, 0x1, P0 ;  /* 0x00000001ff027807 */ /* 0x008fe40000000000 */
[----:B------:R-:W-:Y:S02]  /*9b50*/  SEL R3, RZ, 0x1, P1 ;  /* 0x00000001ff037807 */ /* 0x000fe40000800000 */
[----:B------:R-:W-:Y:S01]  /*9b60*/  LOP3.LUT R89, R89, R2, RZ, 0x3c, !PT ;  /* 0x0000000259597212 */ /* 0x000fe200078e3cff */
[----:B------:R-:W-:Y:S01]  /*9b70*/  UIADD3 UR32, UPT, UPT, UR37, UR5, URZ ;  /* 0x0000000525207290 */ /* 0x000fe2000fffe0ff */
[----:B------:R-:W-:Y:S01]  /*9b80*/  LOP3.LUT R90, R90, R3, RZ, 0x3c, !PT ;  /* 0x000000035a5a7212 */ /* 0x000fe200078e3cff */
[----:B------:R-:W-:Y:S01]  /*9b90*/  UIADD3 UR20, UPT, UPT, UR38, UR4, URZ ;  /* 0x0000000426147290 */ /* 0x000fe2000fffe0ff */
[----:B------:R-:W-:Y:S02]  /*9ba0*/  SEL R87, R87, RZ, P0 ;  /* 0x000000ff57577207 */ /* 0x000fe40000000000 */
[----:B------:R-:W-:Y:S01]  /*9bb0*/  SEL R36, R0, RZ, P1 ;  /* 0x000000ff00247207 */ /* 0x000fe20000800000 */
[----:B------:R-:W-:Y:S08]  /*9bc0*/  BRA.U UP0, `(.L_x_143) ;  /* 0xffffffbd00a07547 */ /* 0x000ff0000b83ffff */
[----:B------:R-:W-:-:S13]  /*9bd0*/  R2UR UR4, R84 ;  /* 0x00000000540472ca */ /* 0x000fda00000e0000 */
[----:B------:R-:W-:-:S09]  /*9be0*/  UISETP.NE.AND UP0, UPT, UR4, URZ, UPT ;  /* 0x000000ff0400728c */ /* 0x000fd2000bf05270 */
[----:B------:R-:W-:Y:S05]  /*9bf0*/  BRA.U !UP0, `(.L_x_144) ;  /* 0x0000000108487547 */ /* 0x000fea000b800000 */
[----:B------:R-:W3:Y:S02]  /*9c00*/  LDCU.64 UR4, c[0x0][0x890] ;  /* 0x00011200ff0477ac */ /* 0x000ee40008000a00 */
[----:B---3--:R-:W-:-:S04]  /*9c10*/  UISETP.NE.U32.AND UP0, UPT, UR4, URZ, UPT ;  /* 0x000000ff0400728c */ /* 0x008fc8000bf05070 */
[----:B------:R-:W-:-:S09]  /*9c20*/  UISETP.NE.AND.EX UP0, UPT, UR5, URZ, UPT, UP0 ;  /* 0x000000ff0500728c */ /* 0x000fd2000bf05300 */
[----:B------:R-:W-:Y:S05]  /*9c30*/  BRA.U UP0, `(.L_x_145) ;  /* 0x00000001000c7547 */ /* 0x000fea000b800000 */
[----:B------:R-:W-:-:S13]  /*9c40*/  FSETP.NEU.AND P0, PT, R41, RZ, PT ;  /* 0x000000ff2900720b */ /* 0x000fda0003f0d000 */
[----:B------:R-:W-:Y:S05]  /*9c50*/  @!P0 EXIT ;  /* 0x000000000000894d */ /* 0x000fea0003800000 */
[----:B------:R-:W-:Y:S05]  /*9c60*/  BRA `(.L_x_144) ;  /* 0x00000000002c7947 */ /* 0x000fea0003800000 */
.L_x_145:
[----:B------:R-:W-:Y:S01]  /*9c70*/  ISETP.NE.AND P0, PT, R86, RZ, PT ;  /* 0x000000ff5600720c */ /* 0x000fe20003f05270 */
[----:B------:R-:W-:-:S12]  /*9c80*/  BSSY.RECONVERGENT B0, `(.L_x_144) ;  /* 0x0000009000007945 */ /* 0x000fd80003800200 */
[----:B------:R-:W-:Y:S05]  /*9c90*/  @P0 BRA `(.L_x_146) ;  /* 0x0000000000140947 */ /* 0x000fea0003800000 */
[----:B------:R-:W3:Y:S02]  /*9ca0*/  LDCU.64 UR4, c[0x0][0x888] ;  /* 0x00011100ff0477ac */ /* 0x000ee40008000a00 */
[----:B---3--:R-:W-:-:S04]  /*9cb0*/  ISETP.NE.U32.AND P0, PT, RZ, UR4, PT ;  /* 0x00000004ff007c0c */ /* 0x008fc8000bf05070 */
[----:B------:R-:W-:-:S13]  /*9cc0*/  ISETP.NE.AND.EX P0, PT, RZ, UR5, PT, P0 ;  /* 0x00000005ff007c0c */ /* 0x000fda000bf05300 */
[----:B------:R-:W-:Y:S05]  /*9cd0*/  @!P0 EXIT ;  /* 0x000000000000894d */ /* 0x000fea0003800000 */
[----:B------:R-:W-:Y:S05]  /*9ce0*/  BRA `(.L_x_147) ;  /* 0x0000000000087947 */ /* 0x000fea0003800000 */
.L_x_146:
[----:B------:R-:W-:-:S13]  /*9cf0*/  FSETP.NEU.AND P0, PT, R41, RZ, PT ;  /* 0x000000ff2900720b */ /* 0x000fda0003f0d000 */
[----:B------:R-:W-:Y:S05]  /*9d00*/  @!P0 EXIT ;  /* 0x000000000000894d */ /* 0x000fea0003800000 */
.L_x_147:
[----:B------:R-:W-:Y:S05]  /*9d10*/  BSYNC.RECONVERGENT B0 ;  /* 0x0000000000007941 */ /* 0x000fea0003800200 */
.L_x_144:
[----:B------:R-:W3:Y:S01]  /*9d20*/  S2UR UR5, SR_CgaCtaId ;  /* 0x00000000000579c3 */ /* 0x000ee20000008800 */
[----:B------:R-:W-:Y:S01]  /*9d30*/  ULEA UR4, UR46, UR43, 0x3 ;  /* 0x0000002b2e047291 */ /* 0x000fe2000f8e18ff */
[----:B------:R-:W-:-:S04]  /*9d40*/  DEPBAR.LE SB0, 0x0 ;  /* 0x000080000000791a */ /* 0x000fc80000000000 */
[----:B------:R-:W-:-:S04]  /*9d50*/  UIADD3 UR4, UPT, UPT, UR4, 0x50, URZ ;  /* 0x0000005004047890 */ /* 0x000fc8000fffe0ff */
[----:B---3--:R-:W-:-:S09]  /*9d60*/  UPRMT UR4, UR5, 0x654, UR4 ;  /* 0x0000065405047896 */ /* 0x008fd20008000004 */
[----:B------:R-:W-:Y:S01]  /*9d70*/  SYNCS.ARRIVE.TRANS64.RED.A1T0 RZ, [UR4], RZ ;  /* 0x000000ffffff79a7 */ /* 0x000fe20008100404 */
[----:B------:R-:W-:Y:S05]  /*9d80*/  EXIT ;  /* 0x000000000000794d */ /* 0x000fea0003800000 */
.L_x_24:
[----:B-1----:R1:W2:Y:S02]  /*9d90*/  SYNCS.PHASECHK.TRANS64.TRYWAIT P0, [R0+URZ+0xf0], R3 ;  /* 0x0000f003000075a7 */ /* 0x0022a400080011ff */
[----:B--2---:R-:W-:Y:S05]  /*9da0*/  @!P0 NANOSLEEP.SYNCS 0x989680 ;  /* 0x009896800000895d */ /* 0x004fea0003900000 */
[----:B------:R-:W2:Y:S02]  /*9db0*/  @!P0 SYNCS.PHASECHK.TRANS64 P0, [R0+URZ+0xf0], R3 ;  /* 0x0000f003000085a7 */ /* 0x000ea400080010ff */
[----:B--2---:R-:W-:Y:S05]  /*9dc0*/  @!P0 BRA `(.L_x_24) ;  /* 0xfffffffc00f08947 */ /* 0x004fea000383ffff */
[----:B------:R-:W-:Y:S05]  /*9dd0*/  BRA `(.L_x_148) ;  /* 0xffffff7c00407947 */ /* 0x000fea000383ffff */
.L_x_27:
[----:B-1----:R-:W-:-:S07]  /*9de0*/  MOV R0, UR33 ;  /* 0x0000002100007c02 */ /* 0x002fce0008000f00 */
.L_x_149:
[----:B-1----:R1:W2:Y:S02]  /*9df0*/  SYNCS.PHASECHK.TRANS64.TRYWAIT P0, [R0+URZ+0x18], R3 ;  /* 0x00001803000075a7 */ /* 0x0022a400080011ff */
[----:B--2---:R-:W-:Y:S05]  /*9e00*/  @!P0 NANOSLEEP.SYNCS 0x989680 ;  /* 0x009896800000895d */ /* 0x004fea0003900000 */
[----:B------:R-:W2:Y:S02]  /*9e10*/  @!P0 SYNCS.PHASECHK.TRANS64 P0, [R0+URZ+0x18], R3 ;  /* 0x00001803000085a7 */ /* 0x000ea400080010ff */
[----:B--2---:R-:W-:Y:S05]  /*9e20*/  @!P0 BRA `(.L_x_149) ;  /* 0xfffffffc00f08947 */ /* 0x004fea000383ffff */
[----:B------:R-:W-:Y:S05]  /*9e30*/  BRA `(.L_x_26) ;  /* 0xffffff7c00907947 */ /* 0x000fea000383ffff */
.L_x_34:
[----:B-1----:R-:W-:-:S07]  /*9e40*/  MOV R0, UR17 ;  /* 0x0000001100007c02 */ /* 0x002fce0008000f00 */
.L_x_150:
[----:B-1----:R1:W2:Y:S02]  /*9e50*/  SYNCS.PHASECHK.TRANS64.TRYWAIT P0, [R0+URZ+0x18], R3 ;  /* 0x00001803000075a7 */ /* 0x0022a400080011ff */
[----:B--2---:R-:W-:Y:S05]  /*9e60*/  @!P0 NANOSLEEP.SYNCS 0x989680 ;  /* 0x009896800000895d */ /* 0x004fea0003900000 */
[----:B------:R-:W2:Y:S02]  /*9e70*/  @!P0 SYNCS.PHASECHK.TRANS64 P0, [R0+URZ+0x18], R3 ;  /* 0x00001803000085a7 */ /* 0x000ea400080010ff */
[----:B--2---:R-:W-:Y:S05]  /*9e80*/  @!P0 BRA `(.L_x_150) ;  /* 0xfffffffc00f08947 */ /* 0x004fea000383ffff */
[----:B------:R-:W-:Y:S05]  /*9e90*/  BRA `(.L_x_33) ;  /* 0xffffff8000547947 */ /* 0x000fea000383ffff */
.L_x_39:
[----:B-1----:R1:W2:Y:S02]  /*9ea0*/  SYNCS.PHASECHK.TRANS64.TRYWAIT P0, [R3+URZ+0x80], R0 ;  /* 0x00008000030075a7 */ /* 0x0022a400080011ff */
[----:B--2---:R-:W-:Y:S05]  /*9eb0*/  @!P0 NANOSLEEP.SYNCS 0x989680 ;  /* 0x009896800000895d */ /* 0x004fea0003900000 */
[----:B------:R-:W2:Y:S02]  /*9ec0*/  @!P0 SYNCS.PHASECHK.TRANS64 P0, [R3+URZ+0x80], R0 ;  /* 0x00008000030085a7 */ /* 0x000ea400080010ff */
[----:B--2---:R-:W-:Y:S05]  /*9ed0*/  @!P0 BRA `(.L_x_39) ;  /* 0xfffffffc00f08947 */ /* 0x004fea000383ffff */
[----:B------:R-:W-:Y:S05]  /*9ee0*/  BRA `(.L_x_151) ;  /* 0xffffff8000f87947 */ /* 0x000fea000383ffff */
.L_x_43:
[----:B-1----:R-:W-:-:S07]  /*9ef0*/  MOV R0, UR4 ;  /* 0x0000000400007c02 */ /* 0x002fce0008000f00 */
.L_x_152:
[----:B-1----:R1:W2:Y:S02]  /*9f00*/  SYNCS.PHASECHK.TRANS64.TRYWAIT P0, [R0+URZ], R3 ;  /* 0x00000003000075a7 */ /* 0x0022a400080011ff */
[----:B--2---:R-:W-:Y:S05]  /*9f10*/  @!P0 NANOSLEEP.SYNCS 0x989680 ;  /* 0x009896800000895d */ /* 0x004fea0003900000 */
[----:B------:R-:W2:Y:S02]  /*9f20*/  @!P0 SYNCS.PHASECHK.TRANS64 P0, [R0+URZ], R3 ;  /* 0x00000003000085a7 */ /* 0x000ea400080010ff */
[----:B--2---:R-:W-:Y:S05]  /*9f30*/  @!P0 BRA `(.L_x_152) ;  /* 0xfffffffc00f08947 */ /* 0x004fea000383ffff */
[----:B------:R-:W-:Y:S05]  /*9f40*/  BRA `(.L_x_153) ;  /* 0xffffff8800a47947 */ /* 0x000fea000383ffff */
.L_x_44:
[----:B------:R-:W-:-:S07]  /*9f50*/  MOV R0, UR5 ;  /* 0x0000000500007c02 */ /* 0x000fce0008000f00 */
.L_x_154:
[----:B-1----:R1:W2:Y:S02]  /*9f60*/  SYNCS.PHASECHK.TRANS64.TRYWAIT P0, [R0+URZ], R3 ;  /* 0x00000003000075a7 */ /* 0x0022a400080011ff */
[----:B--2---:R-:W-:Y:S05]  /*9f70*/  @!P0 NANOSLEEP.SYNCS 0x989680 ;  /* 0x009896800000895d */ /* 0x004fea0003900000 */
[----:B------:R-:W2:Y:S02]  /*9f80*/  @!P0 SYNCS.PHASECHK.TRANS64 P0, [R0+URZ], R3 ;  /* 0x00000003000085a7 */ /* 0x000ea400080010ff */
[----:B--2---:R-:W-:Y:S05]  /*9f90*/  @!P0 BRA `(.L_x_154) ;  /* 0xfffffffc00f08947 */ /* 0x004fea000383ffff */
[----:B------:R-:W-:Y:S05]  /*9fa0*/  BRA `(.L_x_155) ;  /* 0xffffff8800b07947 */ /* 0x000fea000383ffff */
.L_x_47:
[----:B-1----:R1:W2:Y:S02]  /*9fb0*/  SYNCS.PHASECHK.TRANS64.TRYWAIT P0, [R0+URZ+0xe0], R5 ;  /* 0x0000e005000075a7 */ /* 0x0022a400080011ff */
[----:B--2---:R-:W-:Y:S05]  /*9fc0*/  @!P0 NANOSLEEP.SYNCS 0x989680 ;  /* 0x009896800000895d */ /* 0x004fea0003900000 */
[----:B------:R-:W2:Y:S02]  /*9fd0*/  @!P0 SYNCS.PHASECHK.TRANS64 P0, [R0+URZ+0xe0], R5 ;  /* 0x0000e005000085a7 */ /* 0x000ea400080010ff */
[----:B--2---:R-:W-:Y:S05]  /*9fe0*/  @!P0 BRA `(.L_x_47) ;  /* 0xfffffffc00f08947 */ /* 0x004fea000383ffff */
[----:B------:R-:W-:Y:S05]  /*9ff0*/  BRA `(.L_x_156) ;  /* 0xffffff8c00147947 */ /* 0x000fea000383ffff */
.L_x_48:
[----:B------:R-:W-:-:S07]  /*a000*/  MOV R0, UR4 ;  /* 0x0000000400007c02 */ /* 0x000fce0008000f00 */
.L_x_157:
[----:B-1----:R1:W2:Y:S02]  /*a010*/  SYNCS.PHASECHK.TRANS64.TRYWAIT P0, [R0+URZ+0x90], R7 ;  /* 0x00009007000075a7 */ /* 0x0022a400080011ff */
[----:B--2---:R-:W-:Y:S05]  /*a020*/  @!P0 NANOSLEEP.SYNCS 0x989680 ;  /* 0x009896800000895d */ /* 0x004fea0003900000 */
[----:B------:R-:W2:Y:S02]  /*a030*/  @!P0 SYNCS.PHASECHK.TRANS64 P0, [R0+URZ+0x90], R7 ;  /* 0x00009007000085a7 */ /* 0x000ea400080010ff */
[----:B--2---:R-:W-:Y:S05]  /*a040*/  @!P0 BRA `(.L_x_157) ;  /* 0xfffffffc00f08947 */ /* 0x004fea000383ffff */
[----:B------:R-:W-:Y:S05]  /*a050*/  BRA `(.L_x_158) ;  /* 0xffffff8c00247947 */ /* 0x000fea000383ffff */
.L_x_49:
[----:B-1----:R1:W2:Y:S02]  /*a060*/  SYNCS.PHASECHK.TRANS64.TRYWAIT P1, [R0+URZ+0x80], R5 ;  /* 0x00008005000075a7 */ /* 0x0022a400080211ff */
[----:B--2---:R-:W-:Y:S05]  /*a070*/  @!P1 NANOSLEEP.SYNCS 0x989680 ;  /* 0x009896800000995d */ /* 0x004fea0003900000 */
[----:B------:R-:W2:Y:S02]  /*a080*/  @!P1 SYNCS.PHASECHK.TRANS64 P1, [R0+URZ+0x80], R5 ;  /* 0x00008005000095a7 */ /* 0x000ea400080210ff */
[----:B--2---:R-:W-:Y:S05]  /*a090*/  @!P1 BRA `(.L_x_49) ;  /* 0xfffffffc00f09947 */ /* 0x004fea000383ffff */
[----:B------:R-:W-:Y:S05]  /*a0a0*/  BRA `(.L_x_159) ;  /* 0xffffff8c00547947 */ /* 0x000fea000383ffff */
.L_x_52:
[----:B------:R-:W-:-:S07]  /*a0b0*/  MOV R0, UR4 ;  /* 0x0000000400007c02 */ /* 0x000fce0008000f00 */
.L_x_160:
[----:B-1----:R1:W2:Y:S02]  /*a0c0*/  SYNCS.PHASECHK.TRANS64.TRYWAIT P0, [R0+URZ+0x90], R3 ;  /* 0x00009003000075a7 */ /* 0x0022a400080011ff */
[----:B--2---:R-:W-:Y:S05]  /*a0d0*/  @!P0 NANOSLEEP.SYNCS 0x989680 ;  /* 0x009896800000895d */ /* 0x004fea0003900000 */
[----:B------:R-:W2:Y:S02]  /*a0e0*/  @!P0 SYNCS.PHASECHK.TRANS64 P0, [R0+URZ+0x90], R3 ;  /* 0x00009003000085a7 */ /* 0x000ea400080010ff */
[----:B--2---:R-:W-:Y:S05]  /*a0f0*/  @!P0 BRA `(.L_x_160) ;  /* 0xfffffffc00f08947 */ /* 0x004fea000383ffff */
[----:B------:R-:W-:Y:S05]  /*a100*/  BRA `(.L_x_51) ;  /* 0xffffff8c00a87947 */ /* 0x000fea000383ffff */
.L_x_61:
[----:B-1----:R-:W-:-:S04]  /*a110*/  MOV R5, UR5 ;  /* 0x0000000500057c02 */ /* 0x002fc80008000f00 */
[----:B------:R1:W2:Y:S03]  /*a120*/  SYNCS.PHASECHK.TRANS64.TRYWAIT P0, [R5+URZ+0x8], R6 ;  /* 0x00000806050075a7 */ /* 0x0002a600080011ff */
[----:B--2---:R-:W-:Y:S05]  /*a130*/  @!P0 NANOSLEEP.SYNCS 0x989680 ;  /* 0x009896800000895d */ /* 0x004fea0003900000 */
[----:B------:R-:W2:Y:S02]  /*a140*/  @!P0 SYNCS.PHASECHK.TRANS64 P0, [R5+URZ+0x8], R6 ;  /* 0x00000806050085a7 */ /* 0x000ea400080010ff */
[----:B--2---:R-:W-:Y:S05]  /*a150*/  @!P0 BRA `(.L_x_61) ;  /* 0xfffffffc00ec8947 */ /* 0x004fea000383ffff */
[----:B------:R-:W-:Y:S05]  /*a160*/  BRA `(.L_x_60) ;  /* 0xffffff9000607947 */ /* 0x000fea000383ffff */
.L_x_63:
[----:B------:R-:W-:Y:S01]  /*a170*/  BSSY B0, `(.L_x_161) ;  /* 0x0000006000007945 */ /* 0x000fe20003800000 */
[----:B------:R-:W-:-:S07]  /*a180*/  MOV R15, 0xffffffff ;  /* 0xffffffff000f7802 */ /* 0x000fce0000000f00 */
[----:B-1---5:R-:W-:Y:S05]  /*a190*/  WARPSYNC.COLLECTIVE R15, `(.L_x_162) ;  /* 0x000000000f0c7348 */ /* 0x022fea0003c00000 */
[----:B------:R-:W-:Y:S02]  /*a1a0*/  ELECT P6, UR79, PT ;  /* 0x00000000004f782f */ /* 0x000fe400038c0000 */
[----:B------:R-:W-:Y:S01]  /*a1b0*/  MOV R14, UR79 ;  /* 0x0000004f000e7c02 */ /* 0x000fe20008000f00 */
[----:B-1---5:R-:W-:Y:S10]  /*a1c0*/  ENDCOLLECTIVE ;  /* 0x000000000000791b */ /* 0x022ff40003800000 */
.L_x_162:
[----:B------:R-:W-:Y:S05]  /*a1d0*/  BSYNC B0 ;  /* 0x0000000000007941 */ /* 0x000fea0003800000 */
.L_x_161:
[----:B------:R-:W-:Y:S01]  /*a1e0*/  PLOP3.LUT P0, PT, P6, PT, PT, 0x80, 0x8 ;  /* 0x000000000008781c */ /* 0x000fe2000370f070 */
[----:B------:R-:W-:-:S12]  /*a1f0*/  BRA `(.L_x_163) ;  /* 0xffffff90008c7947 */ /* 0x000fd8000383ffff */
.L_x_65:
[----:B-1----:R-:W-:-:S04]  /*a200*/  MOV R3, UR5 ;  /* 0x0000000500037c02 */ /* 0x002fc80008000f00 */
[----:B------:R1:W2:Y:S03]  /*a210*/  SYNCS.PHASECHK.TRANS64.TRYWAIT P0, [R3+URZ+0x8], R4 ;  /* 0x00000804030075a7 */ /* 0x0002a600080011ff */
[----:B--2---:R-:W-:Y:S05]  /*a220*/  @!P0 NANOSLEEP.SYNCS 0x989680 ;  /* 0x009896800000895d */ /* 0x004fea0003900000 */
[----:B------:R-:W2:Y:S02]  /*a230*/  @!P0 SYNCS.PHASECHK.TRANS64 P0, [R3+URZ+0x8], R4 ;  /* 0x00000804030085a7 */ /* 0x000ea400080010ff */
[----:B--2---:R-:W-:Y:S05]  /*a240*/  @!P0 BRA `(.L_x_65) ;  /* 0xfffffffc00ec8947 */ /* 0x004fea000383ffff */
[----:B------:R-:W-:Y:S05]  /*a250*/  BRA `(.L_x_64) ;  /* 0xffffff9000907947 */ /* 0x000fea000383ffff */
.L_x_66:
[----:B-1----:R1:W2:Y:S02]  /*a260*/  SYNCS.PHASECHK.TRANS64.TRYWAIT P0, [R0+URZ+0x80], R5 ;  /* 0x00008005000075a7 */ /* 0x0022a400080011ff */
[----:B--2---:R-:W-:Y:S05]  /*a270*/  @!P0 NANOSLEEP.SYNCS 0x989680 ;  /* 0x009896800000895d */ /* 0x004fea0003900000 */
[----:B------:R-:W2:Y:S02]  /*a280*/  @!P0 SYNCS.PHASECHK.TRANS64 P0, [R0+URZ+0x80], R5 ;  /* 0x00008005000085a7 */ /* 0x000ea400080010ff */
[----:B--2---:R-:W-:Y:S05]  /*a290*/  @!P0 BRA `(.L_x_66) ;  /* 0xfffffffc00f08947 */ /* 0x004fea000383ffff */
[----:B------:R-:W-:Y:S05]  /*a2a0*/  BRA `(.L_x_164) ;  /* 0xffffff94007c7947 */ /* 0x000fea000383ffff */
.L_x_68:
[----:B------:R-:W-:-:S07]  /*a2b0*/  MOV R0, UR31 ;  /* 0x0000001f00007c02 */ /* 0x000fce0008000f00 */
.L_x_165:
[----:B-1----:R1:W2:Y:S02]  /*a2c0*/  SYNCS.PHASECHK.TRANS64.TRYWAIT P0, [R0+URZ+0xc0], R5 ;  /* 0x0000c005000075a7 */ /* 0x0022a400080011ff */
[----:B--2---:R-:W-:Y:S05]  /*a2d0*/  @!P0 NANOSLEEP.SYNCS 0x989680 ;  /* 0x009896800000895d */ /* 0x004fea0003900000 */
[----:B------:R-:W2:Y:S02]  /*a2e0*/  @!P0 SYNCS.PHASECHK.TRANS64 P0, [R0+URZ+0xc0], R5 ;  /* 0x0000c005000085a7 */ /* 0x000ea400080010ff */
[----:B--2---:R-:W-:Y:S05]  /*a2f0*/  @!P0 BRA `(.L_x_165) ;  /* 0xfffffffc00f08947 */ /* 0x004fea000383ffff */
[----:B------:R-:W-:Y:S05]  /*a300*/  BRA `(.L_x_166) ;  /* 0xffffff9400c87947 */ /* 0x000fea000383ffff */
.L_x_71:
[----:B------:R-:W-:Y:S07]  /*a310*/  MOV R0, UR5 ;  /* 0x0000000500007c02 */ /* 0x000fee0008000f00 */
.L_x_167:
[----:B-1----:R1:W2:Y:S02]  /*a320*/  SYNCS.PHASECHK.TRANS64.TRYWAIT P0, [R0+URZ], R5 ;  /* 0x00000005000075a7 */ /* 0x0022a400080011ff */
[----:B--2---:R-:W-:Y:S05]  /*a330*/  @!P0 NANOSLEEP.SYNCS 0x989680 ;  /* 0x009896800000895d */ /* 0x004fea0003900000 */
[----:B------:R-:W2:Y:S02]  /*a340*/  @!P0 SYNCS.PHASECHK.TRANS64 P0, [R0+URZ], R5 ;  /* 0x00000005000085a7 */ /* 0x000ea400080010ff */
[----:B--2---:R-:W-:Y:S05]  /*a350*/  @!P0 BRA `(.L_x_167) ;  /* 0xfffffffc00f08947 */ /* 0x004fea000383ffff */
[----:B------:R-:W-:Y:S05]  /*a360*/  BRA `(.L_x_70) ;  /* 0xffffff9400dc7947 */ /* 0x000fea000383ffff */
.L_x_75:
[----:B-1----:R-:W-:-:S07]  /*a370*/  MOV R0, UR4 ;  /* 0x0000000400007c02 */ /* 0x002fce0008000f00 */
.L_x_168:
[----:B-1----:R1:W2:Y:S02]  /*a380*/  SYNCS.PHASECHK.TRANS64.TRYWAIT P0, [R0+URZ], R3 ;  /* 0x00000003000075a7 */ /* 0x0022a400080011ff */
[----:B--2---:R-:W-:Y:S05]  /*a390*/  @!P0 NANOSLEEP.SYNCS 0x989680 ;  /* 0x009896800000895d */ /* 0x004fea0003900000 */
[----:B------:R-:W2:Y:S02]  /*a3a0*/  @!P0 SYNCS.PHASECHK.TRANS64 P0, [R0+URZ], R3 ;  /* 0x00000003000085a7 */ /* 0x000ea400080010ff */
[----:B--2---:R-:W-:Y:S05]  /*a3b0*/  @!P0 BRA `(.L_x_168) ;  /* 0xfffffffc00f08947 */ /* 0x004fea000383ffff */
[----:B------:R-:W-:Y:S05]  /*a3c0*/  BRA `(.L_x_169) ;  /* 0xffffff9800d07947 */ /* 0x000fea000383ffff */
.L_x_76:
[----:B------:R-:W-:-:S07]  /*a3d0*/  MOV R0, UR5 ;  /* 0x0000000500007c02 */ /* 0x000fce0008000f00 */
.L_x_170:
[----:B-1----:R1:W2:Y:S02]  /*a3e0*/  SYNCS.PHASECHK.TRANS64.TRYWAIT P0, [R0+URZ], R3 ;  /* 0x00000003000075a7 */ /* 0x0022a400080011ff */
[----:B--2---:R-:W-:Y:S05]  /*a3f0*/  @!P0 NANOSLEEP.SYNCS 0x989680 ;  /* 0x009896800000895d */ /* 0x004fea0003900000 */
[----:B------:R-:W2:Y:S02]  /*a400*/  @!P0 SYNCS.PHASECHK.TRANS64 P0, [R0+URZ], R3 ;  /* 0x00000003000085a7 */ /* 0x000ea400080010ff */
[----:B--2---:R-:W-:Y:S05]  /*a410*/  @!P0 BRA `(.L_x_170) ;  /* 0xfffffffc00f08947 */ /* 0x004fea000383ffff */
[----:B------:R-:W-:Y:S05]  /*a420*/  BRA `(.L_x_171) ;  /* 0xffffff9800dc7947 */ /* 0x000fea000383ffff */
.L_x_77:
[----:B------:R-:W-:-:S07]  /*a430*/  MOV R0, UR5 ;  /* 0x0000000500007c02 */ /* 0x000fce0008000f00 */
.L_x_172:
[----:B-1----:R1:W2:Y:S02]  /*a440*/  SYNCS.PHASECHK.TRANS64.TRYWAIT P0, [R0+URZ], R3 ;  /* 0x00000003000075a7 */ /* 0x0022a400080011ff */
[----:B--2---:R-:W-:Y:S05]  /*a450*/  @!P0 NANOSLEEP.SYNCS 0x989680 ;  /* 0x009896800000895d */ /* 0x004fea0003900000 */
[----:B------:R-:W2:Y:S02]  /*a460*/  @!P0 SYNCS.PHASECHK.TRANS64 P0, [R0+URZ], R3 ;  /* 0x00000003000085a7 */ /* 0x000ea400080010ff */
[----:B--2---:R-:W-:Y:S05]  /*a470*/  @!P0 BRA `(.L_x_172) ;  /* 0xfffffffc00f08947 */ /* 0x004fea000383ffff */
[----:B------:R-:W-:Y:S05]  /*a480*/  BRA `(.L_x_173) ;  /* 0xffffff9800e87947 */ /* 0x000fea000383ffff */
.L_x_80:
[----:B------:R-:W-:-:S07]  /*a490*/  MOV R0, UR26 ;  /* 0x0000001a00007c02 */ /* 0x000fce0008000f00 */
.L_x_174:
[----:B-1----:R1:W2:Y:S02]  /*a4a0*/  SYNCS.PHASECHK.TRANS64.TRYWAIT P1, [R0+URZ+0x100], R3 ;  /* 0x00010003000075a7 */ /* 0x0022a400080211ff */
[----:B--2---:R-:W-:Y:S05]  /*a4b0*/  @!P1 NANOSLEEP.SYNCS 0x989680 ;  /* 0x009896800000995d */ /* 0x004fea0003900000 */
[----:B------:R-:W2:Y:S02]  /*a4c0*/  @!P1 SYNCS.PHASECHK.TRANS64 P1, [R0+URZ+0x100], R3 ;  /* 0x00010003000095a7 */ /* 0x000ea400080210ff */
[----:B--2---:R-:W-:Y:S05]  /*a4d0*/  @!P1 BRA `(.L_x_174) ;  /* 0xfffffffc00f09947 */ /* 0x004fea000383ffff */
[----:B------:R-:W-:Y:S05]  /*a4e0*/  BRA `(.L_x_175) ;  /* 0xffffff9c00347947 */ /* 0x000fea000383ffff */
.L_x_85:
[----:B--2---:R2:W3:Y:S02]  /*a4f0*/  SYNCS.PHASECHK.TRANS64.TRYWAIT P0, [R12+URZ+0x80], R9 ;  /* 0x000080090c0075a7 */ /* 0x0044e400080011ff */
[----:B---3--:R-:W-:Y:S05]  /*a500*/  @!P0 NANOSLEEP.SYNCS 0x989680 ;  /* 0x009896800000895d */ /* 0x008fea0003900000 */
[----:B------:R-:W3:Y:S02]  /*a510*/  @!P0 SYNCS.PHASECHK.TRANS64 P0, [R12+URZ+0x80], R9 ;  /* 0x000080090c0085a7 */ /* 0x000ee400080010ff */
[----:B---3--:R-:W-:Y:S05]  /*a520*/  @!P0 BRA `(.L_x_85) ;  /* 0xfffffffc00f08947 */ /* 0x008fea000383ffff */
[----:B------:R-:W-:Y:S05]  /*a530*/  BRA `(.L_x_176) ;  /* 0xffffffa0006c7947 */ /* 0x000fea000383ffff */
.L_x_88:
[----:B------:R-:W-:Y:S07]  /*a540*/  MOV R0, UR21 ;  /* 0x0000001500007c02 */ /* 0x000fee0008000f00 */
.L_x_177:
[----:B--2---:R2:W3:Y:S02]  /*a550*/  SYNCS.PHASECHK.TRANS64.TRYWAIT P2, [R0+URZ+0x78], R11 ;  /* 0x0000780b000075a7 */ /* 0x0044e400080411ff */
[----:B---3--:R-:W-:Y:S05]  /*a560*/  @!P2 NANOSLEEP.SYNCS 0x989680 ;  /* 0x009896800000a95d */ /* 0x008fea0003900000 */
[----:B------:R-:W3:Y:S02]  /*a570*/  @!P2 SYNCS.PHASECHK.TRANS64 P2, [R0+URZ+0x78], R11 ;  /* 0x0000780b0000a5a7 */ /* 0x000ee400080410ff */
[----:B---3--:R-:W-:Y:S05]  /*a580*/  @!P2 BRA `(.L_x_177) ;  /* 0xfffffffc00f0a947 */ /* 0x008fea000383ffff */
[----:B------:R-:W-:Y:S05]  /*a590*/  BRA `(.L_x_87) ;  /* 0xffffffa400d47947 */ /* 0x000fea000383ffff */
.L_x_91:
[----:B--2---:R-:W-:Y:S07]  /*a5a0*/  MOV R0, UR21 ;  /* 0x0000001500007c02 */ /* 0x004fee0008000f00 */
.L_x_178:
[----:B--2---:R2:W3:Y:S02]  /*a5b0*/  SYNCS.PHASECHK.TRANS64.TRYWAIT P0, [R0+URZ+0x50], R9 ;  /* 0x00005009000075a7 */ /* 0x0044e400080011ff */
[----:B---3--:R-:W-:Y:S05]  /*a5c0*/  @!P0 NANOSLEEP.SYNCS 0x989680 ;  /* 0x009896800000895d */ /* 0x008fea0003900000 */
[----:B------:R-:W3:Y:S02]  /*a5d0*/  @!P0 SYNCS.PHASECHK.TRANS64 P0, [R0+URZ+0x50], R9 ;  /* 0x00005009000085a7 */ /* 0x000ee400080010ff */
[----:B---3--:R-:W-:Y:S05]  /*a5e0*/  @!P0 BRA `(.L_x_178) ;  /* 0xfffffffc00f08947 */ /* 0x008fea000383ffff */
[----:B------:R-:W-:Y:S05]  /*a5f0*/  BRA `(.L_x_179) ;  /* 0xffffffa800307947 */ /* 0x000fea000383ffff */
.L_x_92:
[----:B------:R-:W-:Y:S07]  /*a600*/  MOV R0, UR21 ;  /* 0x0000001500007c02 */ /* 0x000fee0008000f00 */
.L_x_180:
[----:B--2---:R2:W3:Y:S02]  /*a610*/  SYNCS.PHASECHK.TRANS64.TRYWAIT P0, [R0+URZ+0x58], R9 ;  /* 0x00005809000075a7 */ /* 0x0044e400080011ff */
[----:B---3--:R-:W-:Y:S05]  /*a620*/  @!P0 NANOSLEEP.SYNCS 0x989680 ;  /* 0x009896800000895d */ /* 0x008fea0003900000 */
[----:B------:R-:W3:Y:S02]  /*a630*/  @!P0 SYNCS.PHASECHK.TRANS64 P0, [R0+URZ+0x58], R9 ;  /* 0x00005809000085a7 */ /* 0x000ee400080010ff */
[----:B---3--:R-:W-:Y:S05]  /*a640*/  @!P0 BRA `(.L_x_180) ;  /* 0xfffffffc00f08947 */ /* 0x008fea000383ffff */
[----:B------:R-:W-:Y:S05]  /*a650*/  BRA `(.L_x_181) ;  /* 0xffffffa800887947 */ /* 0x000fea000383ffff */
.L_x_93:
[----:B------:R-:W-:Y:S07]  /*a660*/  MOV R0, UR21 ;  /* 0x0000001500007c02 */ /* 0x000fee0008000f00 */
.L_x_182:
[----:B--2---:R2:W3:Y:S02]  /*a670*/  SYNCS.PHASECHK.TRANS64.TRYWAIT P0, [R0+URZ+0x60], R9 ;  /* 0x00006009000075a7 */ /* 0x0044e400080011ff */
[----:B---3--:R-:W-:Y:S05]  /*a680*/  @!P0 NANOSLEEP.SYNCS 0x989680 ;  /* 0x009896800000895d */ /* 0x008fea0003900000 */
[----:B------:R-:W3:Y:S02]  /*a690*/  @!P0 SYNCS.PHASECHK.TRANS64 P0, [R0+URZ+0x60], R9 ;  /* 0x00006009000085a7 */ /* 0x000ee400080010ff */
[----:B---3--:R-:W-:Y:S05]  /*a6a0*/  @!P0 BRA `(.L_x_182) ;  /* 0xfffffffc00f08947 */ /* 0x008fea000383ffff */
[----:B------:R-:W-:Y:S05]  /*a6b0*/  BRA `(.L_x_183) ;  /* 0xffffffa800e47947 */ /* 0x000fea000383ffff */
.L_x_94:
[----:B------:R-:W-:Y:S07]  /*a6c0*/  MOV R0, UR21 ;  /* 0x0000001500007c02 */ /* 0x000fee0008000f00 */
.L_x_184:
[----:B--2---:R2:W3:Y:S02]  /*a6d0*/  SYNCS.PHASECHK.TRANS64.TRYWAIT P0, [R0+URZ+0x68], R9 ;  /* 0x00006809000075a7 */ /* 0x0044e400080011ff */
[----:B---3--:R-:W-:Y:S05]  /*a6e0*/  @!P0 NANOSLEEP.SYNCS 0x989680 ;  /* 0x009896800000895d */ /* 0x008fea0003900000 */
[----:B------:R-:W3:Y:S02]  /*a6f0*/  @!P0 SYNCS.PHASECHK.TRANS64 P0, [R0+URZ+0x68], R9 ;  /* 0x00006809000085a7 */ /* 0x000ee400080010ff */
[----:B---3--:R-:W-:Y:S05]  /*a700*/  @!P0 BRA `(.L_x_184) ;  /* 0xfffffffc00f08947 */ /* 0x008fea000383ffff */
[----:B------:R-:W-:Y:S05]  /*a710*/  BRA `(.L_x_185) ;  /* 0xffffffac00407947 */ /* 0x000fea000383ffff */
.L_x_96:
[----:B------:R-:W-:-:S07]  /*a720*/  MOV R0, UR21 ;  /* 0x0000001500007c02 */ /* 0x000fce0008000f00 */
.L_x_186:
[----:B--2---:R2:W4:Y:S02]  /*a730*/  SYNCS.PHASECHK.TRANS64.TRYWAIT P0, [R0+URZ+0x50], R3 ;  /* 0x00005003000075a7 */ /* 0x00452400080011ff */
[----:B----4-:R-:W-:Y:S05]  /*a740*/  @!P0 NANOSLEEP.SYNCS 0x989680 ;  /* 0x009896800000895d */ /* 0x010fea0003900000 */
[----:B------:R-:W4:Y:S02]  /*a750*/  @!P0 SYNCS.PHASECHK.TRANS64 P0, [R0+URZ+0x50], R3 ;  /* 0x00005003000085a7 */ /* 0x000f2400080010ff */
[----:B----4-:R-:W-:Y:S05]  /*a760*/  @!P0 BRA `(.L_x_186) ;  /* 0xfffffffc00f08947 */ /* 0x010fea000383ffff */
[----:B------:R-:W-:Y:S05]  /*a770*/  BRA `(.L_x_187) ;  /* 0xffffffac00d07947 */ /* 0x000fea000383ffff */
.L_x_97:
[----:B--2---:R-:W-:-:S07]  /*a780*/  MOV R0, UR21 ;  /* 0x0000001500007c02 */ /* 0x004fce0008000f00 */
.L_x_188:
[----:B--2---:R2:W4:Y:S02]  /*a790*/  SYNCS.PHASECHK.TRANS64.TRYWAIT P0, [R0+URZ+0x58], R3 ;  /* 0x00005803000075a7 */ /* 0x00452400080011ff */
[----:B----4-:R-:W-:Y:S05]  /*a7a0*/  @!P0 NANOSLEEP.SYNCS 0x989680 ;  /* 0x009896800000895d */ /* 0x010fea0003900000 */
[----:B------:R-:W4:Y:S02]  /*a7b0*/  @!P0 SYNCS.PHASECHK.TRANS64 P0, [R0+URZ+0x58], R3 ;  /* 0x00005803000085a7 */ /* 0x000f2400080010ff */
[----:B----4-:R-:W-:Y:S05]  /*a7c0*/  @!P0 BRA `(.L_x_188) ;  /* 0xfffffffc00f08947 */ /* 0x010fea000383ffff */
[----:B------:R-:W-:Y:S05]  /*a7d0*/  BRA `(.L_x_189) ;  /* 0xffffffac00c07947 */ /* 0x000fea000383ffff */
.L_x_98:
[----:B--2---:R-:W-:-:S07]  /*a7e0*/  MOV R0, UR21 ;  /* 0x0000001500007c02 */ /* 0x004fce0008000f00 */
.L_x_190:
[----:B--2---:R2:W4:Y:S02]  /*a7f0*/  SYNCS.PHASECHK.TRANS64.TRYWAIT P0, [R0+URZ+0x60], R3 ;  /* 0x00006003000075a7 */ /* 0x00452400080011ff */
[----:B----4-:R-:W-:Y:S05]  /*a800*/  @!P0 NANOSLEEP.SYNCS 0x989680 ;  /* 0x009896800000895d */ /* 0x010fea0003900000 */
[----:B------:R-:W4:Y:S02]  /*a810*/  @!P0 SYNCS.PHASECHK.TRANS64 P0, [R0+URZ+0x60], R3 ;  /* 0x00006003000085a7 */ /* 0x000f2400080010ff */
[----:B----4-:R-:W-:Y:S05]  /*a820*/  @!P0 BRA `(.L_x_190) ;  /* 0xfffffffc00f08947 */ /* 0x010fea000383ffff */
[----:B------:R-:W-:Y:S05]  /*a830*/  BRA `(.L_x_191) ;  /* 0xffffffac00b07947 */ /* 0x000fea000383ffff */
.L_x_100:
[----:B-1----:R1:W2:Y:S02]  /*a840*/  SYNCS.PHASECHK.TRANS64.TRYWAIT P0, [R3+URZ+0x80], R0 ;  /* 0x00008000030075a7 */ /* 0x0022a400080011ff */
[----:B--2---:R-:W-:Y:S05]  /*a850*/  @!P0 NANOSLEEP.SYNCS 0x989680 ;  /* 0x009896800000895d */ /* 0x004fea0003900000 */
[----:B------:R-:W2:Y:S02]  /*a860*/  @!P0 SYNCS.PHASECHK.TRANS64 P0, [R3+URZ+0x80], R0 ;  /* 0x00008000030085a7 */ /* 0x000ea400080010ff */
[----:B--2---:R-:W-:Y:S05]  /*a870*/  @!P0 BRA `(.L_x_100) ;  /* 0xfffffffc00f08947 */ /* 0x004fea000383ffff */
[----:B------:R-:W-:Y:S05]  /*a880*/  BRA `(.L_x_192) ;  /* 0xffffffb000847947 */ /* 0x000fea000383ffff */
.L_x_111:
[----:B-1----:R-:W-:Y:S04]  /*a890*/  MOV R0, UR43 ;  /* 0x0000002b00007c02 */ /* 0x002fe80008000f00 */
[----:B------:R1:W2:Y:S03]  /*a8a0*/  SYNCS.PHASECHK.TRANS64.TRYWAIT P1, [R0+URZ+0x30], R5 ;  /* 0x00003005000075a7 */ /* 0x0002a600080211ff */
[----:B--2---:R-:W-:Y:S05]  /*a8b0*/  @!P1 NANOSLEEP.SYNCS 0x989680 ;  /* 0x009896800000995d */ /* 0x004fea0003900000 */
[----:B------:R-:W2:Y:S02]  /*a8c0*/  @!P1 SYNCS.PHASECHK.TRANS64 P1, [R0+URZ+0x30], R5 ;  /* 0x00003005000095a7 */ /* 0x000ea400080210ff */
[----:B--2---:R-:W-:Y:S05]  /*a8d0*/  @!P1 BRA `(.L_x_111) ;  /* 0xfffffffc00ec9947 */ /* 0x004fea000383ffff */
[----:B------:R-:W-:Y:S05]  /*a8e0*/  BRA `(.L_x_110) ;  /* 0xffffffbc00e87947 */ /* 0x000fea000383ffff */
.L_x_113:
[----:B-1----:R1:W4:Y:S02]  /*a8f0*/  SYNCS.PHASECHK.TRANS64.TRYWAIT P0, [R98+URZ+0xa0], R3 ;  /* 0x0000a003620075a7 */ /* 0x00232400080011ff */
[----:B----4-:R-:W-:Y:S05]  /*a900*/  @!P0 NANOSLEEP.SYNCS 0x989680 ;  /* 0x009896800000895d */ /* 0x010fea0003900000 */
[----:B------:R-:W4:Y:S02]  /*a910*/  @!P0 SYNCS.PHASECHK.TRANS64 P0, [R98+URZ+0xa0], R3 ;  /* 0x0000a003620085a7 */ /* 0x000f2400080010ff */
[----:B----4-:R-:W-:Y:S05]  /*a920*/  @!P0 BRA `(.L_x_113) ;  /* 0xfffffffc00f08947 */ /* 0x010fea000383ffff */
[----:B------:R-:W-:Y:S05]  /*a930*/  BRA `(.L_x_112) ;  /* 0xffffffc000107947 */ /* 0x000fea000383ffff */
.L_x_122:
[----:B---3--:R3:W4:Y:S02]  /*a940*/  SYNCS.PHASECHK.TRANS64.TRYWAIT P0, [R3+URZ+0x30], R0 ;  /* 0x00003000030075a7 */ /* 0x00872400080011ff */
[----:B----4-:R-:W-:Y:S05]  /*a950*/  @!P0 NANOSLEEP.SYNCS 0x989680 ;  /* 0x009896800000895d */ /* 0x010fea0003900000 */
[----:B------:R-:W4:Y:S02]  /*a960*/  @!P0 SYNCS.PHASECHK.TRANS64 P0, [R3+URZ+0x30], R0 ;  /* 0x00003000030085a7 */ /* 0x000f2400080010ff */
[----:B----4-:R-:W-:Y:S05]  /*a970*/  @!P0 BRA `(.L_x_122) ;  /* 0xfffffffc00f08947 */ /* 0x010fea000383ffff */
[----:B------:R-:W-:Y:S05]  /*a980*/  BRA `(.L_x_121) ;  /* 0xffffffcc00007947 */ /* 0x000fea000383ffff */
.L_x_130:
[----:B-1----:R1:W3:Y:S02]  /*a990*/  SYNCS.PHASECHK.TRANS64.TRYWAIT P0, [R62+URZ+0x30], R5 ;  /* 0x000030053e0075a7 */ /* 0x0022e400080011ff */
[----:B---3--:R-:W-:Y:S05]  /*a9a0*/  @!P0 NANOSLEEP.SYNCS 0x989680 ;  /* 0x009896800000895d */ /* 0x008fea0003900000 */
[----:B------:R-:W3:Y:S02]  /*a9b0*/  @!P0 SYNCS.PHASECHK.TRANS64 P0, [R62+URZ+0x30], R5 ;  /* 0x000030053e0085a7 */ /* 0x000ee400080010ff */
[----:B---3--:R-:W-:Y:S05]  /*a9c0*/  @!P0 BRA `(.L_x_130) ;  /* 0xfffffffc00f08947 */ /* 0x008fea000383ffff */
[----:B------:R-:W-:Y:S05]  /*a9d0*/  BRA `(.L_x_129) ;  /* 0xffffffd800187947 */ /* 0x000fea000383ffff */
.L_x_138:
[----:B-1----:R1:W4:Y:S02]  /*a9e0*/  SYNCS.PHASECHK.TRANS64.TRYWAIT P0, [R61+URZ+0x30], R4 ;  /* 0x000030043d0075a7 */ /* 0x00232400080011ff */
[----:B----4-:R-:W-:Y:S05]  /*a9f0*/  @!P0 NANOSLEEP.SYNCS 0x989680 ;  /* 0x009896800000895d */ /* 0x010fea0003900000 */
[----:B------:R-:W4:Y:S02]  /*aa00*/  @!P0 SYNCS.PHASECHK.TRANS64 P0, [R61+URZ+0x30], R4 ;  /* 0x000030043d0085a7 */ /* 0x000f2400080010ff */
[----:B----4-:R-:W-:Y:S05]  /*aa10*/  @!P0 BRA `(.L_x_138) ;  /* 0xfffffffc00f08947 */ /* 0x010fea000383ffff */
[----:B------:R-:W-:Y:S05]  /*aa20*/  BRA `(.L_x_137) ;  /* 0xffffffe4002c7947 */ /* 0x000fea000383ffff */
        .weak           $__internal_0_$__cuda_sm10x_tcgen05_guardrail_trap_col_being_dealloced_not_returned_by_alloc
        .type           $__internal_0_$__cuda_sm10x_tcgen05_guardrail_trap_col_being_dealloced_not_returned_by_alloc,@function
        .size           $__internal_0_$__cuda_sm10x_tcgen05_guardrail_trap_col_being_dealloced_not_returned_by_alloc,($__internal_1_$__cuda_sm10x_tcgen05_guardrail_trap_phase_invalid_during_alloc - $__internal_0_$__cuda_sm10x_tcgen05_guardrail_trap_col_being_dealloced_not_returned_by_alloc)
$__internal_0_$__cuda_sm10x_tcgen05_guardrail_trap_col_being_dealloced_not_returned_by_alloc:
[----:B------:R-:W-:Y:S05]  /*aa30*/  BPT.TRAP 0x1 ;  /* 0x000000040000795c */ /* 0x000fea0000300000 */
[----:B------:R-:W-:-:S04]  /*aa40*/  HFMA2 R3, -RZ, RZ, 0, 0 ;  /* 0x00000000ff037431 */ /* 0x000fc800000001ff */
[----:B------:R-:W-:Y:S05]  /*aa50*/  RET.REL.NODEC R2 `(_ZN7cutlass13device_kernelINS_4gemm6kernel13GemmUniversalIN4cute5tupleIJiiiiEEENS1_10collective13CollectiveMmaINS1_35MainloopSm100TmaUmmaWarpSpecializedILi3ELi2ELi4ENS5_IJNS4_1CILi2EEESB_NSA_ILi1EEEEEEEENS5_IJNSA_ILi128EEENSA_ILi256EEENSA_ILi64EEEEEENS_6half_tENS5_IJlSC_lEEESJ_SK_NS4_8TiledMMAINS4_8MMA_AtomIJNS4_26SM100_MMA_F16BF16_2x1SM_SSISJ_SJ_fLi128ELi256ELNS4_4UMMA5MajorE0ELSP_0ELNSO_7ScaleInE0ELSQ_0EEEEEENS4_6LayoutINS5_IJSC_SC_SC_EEENS5_IJNSA_ILi0EEESV_SV_EEEEENS5_IJNS4_10UnderscoreESY_SY_EEEEENS4_28SM100_TMA_2SM_LOAD_MULTICASTENS4_14ComposedLayoutINS4_7SwizzleILi3ELi4ELi3EEENS4_18smem_ptr_flag_bitsILi16EEENST_INS5_IJNSA_ILi8EEESH_EEENS5_IJSH_SC_EEEEEEEvNS4_8identityENS4_18SM100_TMA_2SM_LOADES1B_vS1C_EENS_8epilogue10collective18CollectiveEpilogueINS1F_23Sm100TmaWarpSpecializedILi4ELi2ELi32ELb1ELb0EEEJNS5_IJSH_SG_SH_EEENS5_IJNST_ISH_SC_EENST_INS5_IJNSA_ILi32EEESB_EEENS5_IJSC_SF_EEEEEEEESJ_SK_SJ_SK_NS1F_6fusion15FusionCallbacksIS1J_NS1R_17LinearCombinationISJ_fSJ_fLNS_15FloatRoundStyleE2EEES1K_S1Q_JEEENS4_5SM1004TMEM4LOAD26SM100_TMEM_LOAD_32dp32b32xENS4_13SM90_TMA_LOADENS12_INS13_ILi2ELi4ELi3EEES16_NST_INS5_IJS17_S1M_EEENS5_IJS1M_SC_EEEEEEENS4_39AutoVectorizingCopyWithAssumedAlignmentILi128EEENS4_14SM90_TMA_STOREES26_S28_S28_EEEvvEEEEvNT_6ParamsE) ;  /* 0xffffff5402687950 */ /* 0x000fea0003c3ffff */
        .weak           $__internal_1_$__cuda_sm10x_tcgen05_guardrail_trap_phase_invalid_during_alloc
        .type           $__internal_1_$__cuda_sm10x_tcgen05_guardrail_trap_phase_invalid_during_alloc,@function
        .size           $__internal_1_$__cuda_sm10x_tcgen05_guardrail_trap_phase_invalid_during_alloc,($__internal_2_$__cuda_sm10x_tcgen05_guardrail_trap_unallocated_columns_being_dealloced - $__internal_1_$__cuda_sm10x_tcgen05_guardrail_trap_phase_invalid_during_alloc)
$__internal_1_$__cuda_sm10x_tcgen05_guardrail_trap_phase_invalid_during_alloc:
[----:B------:R-:W-:Y:S05]  /*aa60*/  BPT.TRAP 0x1 ;  /* 0x000000040000795c */ /* 0x000fea0000300000 */
[----:B------:R-:W-:-:S04]  /*aa70*/  MOV R5, 0x0 ;  /* 0x0000000000057802 */ /* 0x000fc80000000f00 */
[----:B------:R-:W-:Y:S05]  /*aa80*/  RET.REL.NODEC R4 `(_ZN7cutlass13device_kernelINS_4gemm6kernel13GemmUniversalIN4cute5tupleIJiiiiEEENS1_10collective13CollectiveMmaINS1_35MainloopSm100TmaUmmaWarpSpecializedILi3ELi2ELi4ENS5_IJNS4_1CILi2EEESB_NSA_ILi1EEEEEEEENS5_IJNSA_ILi128EEENSA_ILi256EEENSA_ILi64EEEEEENS_6half_tENS5_IJlSC_lEEESJ_SK_NS4_8TiledMMAINS4_8MMA_AtomIJNS4_26SM100_MMA_F16BF16_2x1SM_SSISJ_SJ_fLi128ELi256ELNS4_4UMMA5MajorE0ELSP_0ELNSO_7ScaleInE0ELSQ_0EEEEEENS4_6LayoutINS5_IJSC_SC_SC_EEENS5_IJNSA_ILi0EEESV_SV_EEEEENS5_IJNS4_10UnderscoreESY_SY_EEEEENS4_28SM100_TMA_2SM_LOAD_MULTICASTENS4_14ComposedLayoutINS4_7SwizzleILi3ELi4ELi3EEENS4_18smem_ptr_flag_bitsILi16EEENST_INS5_IJNSA_ILi8EEESH_EEENS5_IJSH_SC_EEEEEEEvNS4_8identityENS4_18SM100_TMA_2SM_LOADES1B_vS1C_EENS_8epilogue10collective18CollectiveEpilogueINS1F_23Sm100TmaWarpSpecializedILi4ELi2ELi32ELb1ELb0EEEJNS5_IJSH_SG_SH_EEENS5_IJNST_ISH_SC_EENST_INS5_IJNSA_ILi32EEESB_EEENS5_IJSC_SF_EEEEEEEESJ_SK_SJ_SK_NS1F_6fusion15FusionCallbacksIS1J_NS1R_17LinearCombinationISJ_fSJ_fLNS_15FloatRoundStyleE2EEES1K_S1Q_JEEENS4_5SM1004TMEM4LOAD26SM100_TMEM_LOAD_32dp32b32xENS4_13SM90_TMA_LOADENS12_INS13_ILi2ELi4ELi3EEES16_NST_INS5_IJS17_S1M_EEENS5_IJS1M_SC_EEEEEEENS4_39AutoVectorizingCopyWithAssumedAlignmentILi128EEENS4_14SM90_TMA_STOREES26_S28_S28_EEEvvEEEEvNT_6ParamsE) ;  /* 0xffffff54045c7950 */ /* 0x000fea0003c3ffff */
        .weak           $__internal_2_$__cuda_sm10x_tcgen05_guardrail_trap_unallocated_columns_being_dealloced
        .type           $__internal_2_$__cuda_sm10x_tcgen05_guardrail_trap_unallocated_columns_being_dealloced,@function
        .size           $__internal_2_$__cuda_sm10x_tcgen05_guardrail_trap_unallocated_columns_being_dealloced,(.L_x_194 - $__internal_2_$__cuda_sm10x_tcgen05_guardrail_trap_unallocated_columns_being_dealloced)
$__internal_2_$__cuda_sm10x_tcgen05_guardrail_trap_unallocated_columns_being_dealloced:
[----:B------:R-:W-:Y:S05]  /*aa90*/  BPT.TRAP 0x1 ;  /* 0x000000040000795c */ /* 0x000fea0000300000 */
[----:B------:R-:W-:-:S04]  /*aaa0*/  HFMA2 R3, -RZ, RZ, 0, 0 ;  /* 0x00000000ff037431 */ /* 0x000fc800000001ff */
[----:B------:R-:W-:Y:S05]  /*aab0*/  RET.REL.NODEC R2 `(_ZN7cutlass13device_kernelINS_4gemm6kernel13GemmUniversalIN4cute5tupleIJiiiiEEENS1_10collective13CollectiveMmaINS1_35MainloopSm100TmaUmmaWarpSpecializedILi3ELi2ELi4ENS5_IJNS4_1CILi2EEESB_NSA_ILi1EEEEEEEENS5_IJNSA_ILi128EEENSA_ILi256EEENSA_ILi64EEEEEENS_6half_tENS5_IJlSC_lEEESJ_SK_NS4_8TiledMMAINS4_8MMA_AtomIJNS4_26SM100_MMA_F16BF16_2x1SM_SSISJ_SJ_fLi128ELi256ELNS4_4UMMA5MajorE0ELSP_0ELNSO_7ScaleInE0ELSQ_0EEEEEENS4_6LayoutINS5_IJSC_SC_SC_EEENS5_IJNSA_ILi0EEESV_SV_EEEEENS5_IJNS4_10UnderscoreESY_SY_EEEEENS4_28SM100_TMA_2SM_LOAD_MULTICASTENS4_14ComposedLayoutINS4_7SwizzleILi3ELi4ELi3EEENS4_18smem_ptr_flag_bitsILi16EEENST_INS5_IJNSA_ILi8EEESH_EEENS5_IJSH_SC_EEEEEEEvNS4_8identityENS4_18SM100_TMA_2SM_LOADES1B_vS1C_EENS_8epilogue10collective18CollectiveEpilogueINS1F_23Sm100TmaWarpSpecializedILi4ELi2ELi32ELb1ELb0EEEJNS5_IJSH_SG_SH_EEENS5_IJNST_ISH_SC_EENST_INS5_IJNSA_ILi32EEESB_EEENS5_IJSC_SF_EEEEEEEESJ_SK_SJ_SK_NS1F_6fusion15FusionCallbacksIS1J_NS1R_17LinearCombinationISJ_fSJ_fLNS_15FloatRoundStyleE2EEES1K_S1Q_JEEENS4_5SM1004TMEM4LOAD26SM100_TMEM_LOAD_32dp32b32xENS4_13SM90_TMA_LOADENS12_INS13_ILi2ELi4ELi3EEES16_NST_INS5_IJS17_S1M_EEENS5_IJS1M_SC_EEEEEEENS4_39AutoVectorizingCopyWithAssumedAlignmentILi128EEENS4_14SM90_TMA_STOREES26_S28_S28_EEEvvEEEEvNT_6ParamsE) ;  /* 0xffffff5402507950 */ /* 0x000fea0003c3ffff */
.L_x_193:
[----:B------:R-:W-:-:S00]  /*aac0*/  BRA `(.L_x_193) ;  /* 0xfffffffc00fc7947 */ /* 0x000fc0000383ffff */
[----:B------:R-:W-:-:S00]  /*aad0*/  NOP ;  /* 0x0000000000007918 */ /* 0x000fc00000000000 */
        /* <DEDUP_REMOVED lines=10> */
.L_x_194:


//--------------------- .nv.global.init           --------------------------
	.section	.nv.global.init,"aw",@progbits
.nv.global.init:
	.type		$str$27,@object
	.size		$str$27,($str$28 - $str$27)
$str$27:
        /*0000*/ 	.byte	0x28, 0x61, 0x64, 0x64, 0x72, 0x65, 0x73, 0x73, 0x20, 0x26, 0x20, 0x6d, 0x61, 0x73, 0x6b, 0x29
        /*0010*/ 	.byte	0x20, 0x3d, 0x3d, 0x20, 0x30, 0x00
	.type		$str$28,@object
	.size		$str$28,($str$26 - $str$28)
$str$28:
        /*0016*/ 	.byte	0x2f, 0x74, 0x6d, 0x70, 0x2f, 0x63, 0x75, 0x74, 0x6c, 0x61, 0x73, 0x73, 0x5f, 0x73, 0x77, 0x65
        /*0026*/ 	.byte	0x65, 0x70, 0x5f, 0x73, 0x72, 0x63, 0x2f, 0x69, 0x6e, 0x63, 0x6c, 0x75, 0x64, 0x65, 0x2f, 0x63
        /*0036*/ 	.byte	0x75, 0x74, 0x65, 0x2f, 0x70, 0x6f, 0x69, 0x6e, 0x74, 0x65, 0x72, 0x5f, 0x66, 0x6c, 0x61, 0x67
        /*0046*/ 	.byte	0x67, 0x65, 0x64, 0x2e, 0x68, 0x70, 0x70, 0x00
	.type		$str$26,@object
	.size		$str$26,($str$25 - $str$26)
$str$26:
        /*004e*/ 	.byte	0x2f, 0x74, 0x6d, 0x70, 0x2f, 0x63, 0x75, 0x74, 0x6c, 0x61, 0x73, 0x73, 0x5f, 0x73, 0x77, 0x65
        /*005e*/ 	.byte	0x65, 0x70, 0x5f, 0x73, 0x72, 0x63, 0x2f, 0x69, 0x6e, 0x63, 0x6c, 0x75, 0x64, 0x65, 0x2f, 0x63
        /*006e*/ 	.byte	0x75, 0x74, 0x65, 0x2f, 0x61, 0x74, 0x6f, 0x6d, 0x2f, 0x63, 0x6f, 0x70, 0x79, 0x5f, 0x74, 0x72
        /*007e*/ 	.byte	0x61, 0x69, 0x74, 0x73, 0x5f, 0x73, 0x6d, 0x31, 0x30, 0x30, 0x2e, 0x68, 0x70, 0x70, 0x00
	.type		$str$25,@object
	.size		$str$25,(__unnamed_1 - $str$25)
$str$25:
        /*008d*/ 	.byte	0x28, 0x28, 0x75, 0x69, 0x6e, 0x74, 0x33, 0x32, 0x5f, 0x74, 0x28, 0x74, 0x68, 0x72, 0x65, 0x61
        /*009d*/ 	.byte	0x64, 0x49, 0x64, 0x78, 0x2e, 0x78, 0x29, 0x20, 0x2f, 0x20, 0x33, 0x32, 0x29, 0x20, 0x25, 0x20
        /*00ad*/ 	.byte	0x34, 0x29, 0x20, 0x3d, 0x3d, 0x20, 0x28, 0x28, 0x28, 0x74, 0x6d, 0x65, 0x6d, 0x5f, 0x61, 0x64
        /*00bd*/ 	.byte	0x64, 0x72, 0x20, 0x3e, 0x3e, 0x20, 0x31, 0x36, 0x29, 0x20, 0x2f, 0x20, 0x33, 0x32, 0x29, 0x20
        /*00cd*/ 	.byte	0x25, 0x20, 0x34, 0x29, 0x00
	.type		__unnamed_1,@object
	.size		__unnamed_1,(__unnamed_2 - __unnamed_1)
__unnamed_1:
        /*00d2*/ 	.byte	0x61, 0x75, 0x74, 0x6f, 0x20, 0x63, 0x75, 0x74, 0x65, 0x3a, 0x3a, 0x61, 0x73, 0x5f, 0x70, 0x6f
        /* <DEDUP_REMOVED lines=24> */
        /*0262*/ 	.byte	0x39, 0x36, 0x3e, 0x3e, 0x3e, 0x3e, 0x5d, 0x00
	.type		__unnamed_2,@object
	.size		__unnamed_2,(.L_2 - __unnamed_2)
__unnamed_2:
        /* <DEDUP_REMOVED lines=42> */
        /*050a*/ 	.byte	0x3e, 0x3e, 0x5d, 0x00
.L_2:


//--------------------- .nv.shared._ZN7cutlass13device_kernelINS_4gemm6kernel13GemmUniversalIN4cute5tupleIJiiiiEEENS1_10collective13CollectiveMmaINS1_35MainloopSm100TmaUmmaWarpSpecializedILi3ELi2ELi4ENS5_IJNS4_1CILi2EEESB_NSA_ILi1EEEEEEEENS5_IJNSA_ILi128EEENSA_ILi256EEENSA_ILi64EEEEEENS_6half_tENS5_IJlSC_lEEESJ_SK_NS4_8TiledMMAINS4_8MMA_AtomIJNS4_26SM100_MMA_F16BF16_2x1SM_SSISJ_SJ_fLi128ELi256ELNS4_4UMMA5MajorE0ELSP_0ELNSO_7ScaleInE0ELSQ_0EEEEEENS4_6LayoutINS5_IJSC_SC_SC_EEENS5_IJNSA_ILi0EEESV_SV_EEEEENS5_IJNS4_10UnderscoreESY_SY_EEEEENS4_28SM100_TMA_2SM_LOAD_MULTICASTENS4_14ComposedLayoutINS4_7SwizzleILi3ELi4ELi3EEENS4_18smem_ptr_flag_bitsILi16EEENST_INS5_IJNSA_ILi8EEESH_EEENS5_IJSH_SC_EEEEEEEvNS4_8identityENS4_18SM100_TMA_2SM_LOADES1B_vS1C_EENS_8epilogue10collective18CollectiveEpilogueINS1F_23Sm100TmaWarpSpecializedILi4ELi2ELi32ELb1ELb0EEEJNS5_IJSH_SG_SH_EEENS5_IJNST_ISH_SC_EENST_INS5_IJNSA_ILi32EEESB_EEENS5_IJSC_SF_EEEEEEEESJ_SK_SJ_SK_NS1F_6fusion15FusionCallbacksIS1J_NS1R_17LinearCombinationISJ_fSJ_fLNS_15FloatRoundStyleE2EEES1K_S1Q_JEEENS4_5SM1004TMEM4LOAD26SM100_TMEM_LOAD_32dp32b32xENS4_13SM90_TMA_LOADENS12_INS13_ILi2ELi4ELi3EEES16_NST_INS5_IJS17_S1M_EEENS5_IJS1M_SC_EEEEEEENS4_39AutoVectorizingCopyWithAssumedAlignmentILi128EEENS4_14SM90_TMA_STOREES26_S28_S28_EEEvvEEEEvNT_6ParamsE --------------------------
	.section	.nv.shared._ZN7cutlass13device_kernelINS_4gemm6kernel13GemmUniversalIN4cute5tupleIJiiiiEEENS1_10collective13CollectiveMmaINS1_35MainloopSm100TmaUmmaWarpSpecializedILi3ELi2ELi4ENS5_IJNS4_1CILi2EEESB_NSA_ILi1EEEEEEEENS5_IJNSA_ILi128EEENSA_ILi256EEENSA_ILi64EEEEEENS_6half_tENS5_IJlSC_lEEESJ_SK_NS4_8TiledMMAINS4_8MMA_AtomIJNS4_26SM100_MMA_F16BF16_2x1SM_SSISJ_SJ_fLi128ELi256ELNS4_4UMMA5MajorE0ELSP_0ELNSO_7ScaleInE0ELSQ_0EEEEEENS4_6LayoutINS5_IJSC_SC_SC_EEENS5_IJNSA_ILi0EEESV_SV_EEEEENS5_IJNS4_10UnderscoreESY_SY_EEEEENS4_28SM100_TMA_2SM_LOAD_MULTICASTENS4_14ComposedLayoutINS4_7SwizzleILi3ELi4ELi3EEENS4_18smem_ptr_flag_bitsILi16EEENST_INS5_IJNSA_ILi8EEESH_EEENS5_IJSH_SC_EEEEEEEvNS4_8identityENS4_18SM100_TMA_2SM_LOADES1B_vS1C_EENS_8epilogue10collective18CollectiveEpilogueINS1F_23Sm100TmaWarpSpecializedILi4ELi2ELi32ELb1ELb0EEEJNS5_IJSH_SG_SH_EEENS5_IJNST_ISH_SC_EENST_INS5_IJNSA_ILi32EEESB_EEENS5_IJSC_SF_EEEEEEEESJ_SK_SJ_SK_NS1F_6fusion15FusionCallbacksIS1J_NS1R_17LinearCombinationISJ_fSJ_fLNS_15FloatRoundStyleE2EEES1K_S1Q_JEEENS4_5SM1004TMEM4LOAD26SM100_TMEM_LOAD_32dp32b32xENS4_13SM90_TMA_LOADENS12_INS13_ILi2ELi4ELi3EEES16_NST_INS5_IJS17_S1M_EEENS5_IJS1M_SC_EEEEEEENS4_39AutoVectorizingCopyWithAssumedAlignmentILi128EEENS4_14SM90_TMA_STOREES26_S28_S28_EEEvvEEEEvNT_6ParamsE,"aw",@nobits
	.sectionflags	@""
	.align	16
	.zero		1024


//--------------------- .nv.shared.reserved.0     --------------------------
	.section	.nv.shared.reserved.0,"aw",@nobits
	.weak		__nv_reservedSMEM_offset_0_alias
	.size		__nv_reservedSMEM_offset_0_alias, 0, 64
	.other		__nv_reservedSMEM_offset_0_alias,@"STO_CUDA_RESERVED_SHARED STV_DEFAULT"
__nv_reservedSMEM_offset_0_alias:
	.zero		0
.nv.shared.reserved.0:
	.zero		64
	.weak		__nv_reservedSMEM_tcgen05_partition
	.type		__nv_reservedSMEM_tcgen05_partition,@object
	.size		__nv_reservedSMEM_tcgen05_partition,(.L_0 - __nv_reservedSMEM_tcgen05_partition)
__nv_reservedSMEM_tcgen05_partition:
	.zero		32
.L_0:


//--------------------- .nv.global                --------------------------
	.section	.nv.global,"aw",@nobits
.nv.global:
	.type		_ZN39_INTERNAL_afb6c753_4_k_cu_52fc83a6_69924cute1_E,@object
	.size		_ZN39_INTERNAL_afb6c753_4_k_cu_52fc83a6_69924cute1_E,(_ZN39_INTERNAL_afb6c753_4_k_cu_52fc83a6_69924cuda3std3__45__cpo6cbeginE - _ZN39_INTERNAL_afb6c753_4_k_cu_52fc83a6_69924cute1_E)
_ZN39_INTERNAL_afb6c753_4_k_cu_52fc83a6_69924cute1_E:
	.zero		1
	.type		_ZN39_INTERNAL_afb6c753_4_k_cu_52fc83a6_69924cuda3std3__45__cpo6cbeginE,@object
	.size		_ZN39_INTERNAL_afb6c753_4_k_cu_52fc83a6_69924cuda3std3__45__cpo6cbeginE,(_ZN39_INTERNAL_afb6c753_4_k_cu_52fc83a6_69924cuda3std3__48in_placeE - _ZN39_INTERNAL_afb6c753_4_k_cu_52fc83a6_69924cuda3std3__45__cpo6cbeginE)
_ZN39_INTERNAL_afb6c753_4_k_cu_52fc83a6_69924cuda3std3__45__cpo6cbeginE:
	.zero		1
	.type		_ZN39_INTERNAL_afb6c753_4_k_cu_52fc83a6_69924cuda3std3__48in_placeE,@object
	.size		_ZN39_INTERNAL_afb6c753_4_k_cu_52fc83a6_69924cuda3std3__48in_placeE,(_ZN39_INTERNAL_afb6c753_4_k_cu_52fc83a6_69924cuda3std6ranges3__45__cpo9iter_moveE - _ZN39_INTERNAL_afb6c753_4_k_cu_52fc83a6_69924cuda3std3__48in_placeE)
_ZN39_INTERNAL_afb6c753_4_k_cu_52fc83a6_69924cuda3std3__48in_placeE:
	.zero		1
	.type		_ZN39_INTERNAL_afb6c753_4_k_cu_52fc83a6_69924cuda3std6ranges3__45__cpo9iter_moveE,@object
	.size		_ZN39_INTERNAL_afb6c753_4_k_cu_52fc83a6_69924cuda3std6ranges3__45__cpo9iter_moveE,(_ZN39_INTERNAL_afb6c753_4_k_cu_52fc83a6_69924cuda3std3__45__cpo5beginE - _ZN39_INTERNAL_afb6c753_4_k_cu_52fc83a6_69924cuda3std6ranges3__45__cpo9iter_moveE)
_ZN39_INTERNAL_afb6c753_4_k_cu_52fc83a6_69924cuda3std6ranges3__45__cpo9iter_moveE:
	.zero		1
	.type		_ZN39_INTERNAL_afb6c753_4_k_cu_52fc83a6_69924cuda3std3__45__cpo5beginE,@object
	.size		_ZN39_INTERNAL_afb6c753_4_k_cu_52fc83a6_69924cuda3std3__45__cpo5beginE,(_ZN39_INTERNAL_afb6c753_4_k_cu_52fc83a6_69924cuda3std3__441_GLOBAL__N__afb6c753_4_k_cu_52fc83a6_69926ignoreE - _ZN39_INTERNAL_afb6c753_4_k_cu_52fc83a6_69924cuda3std3__45__cpo5beginE)
_ZN39_INTERNAL_afb6c753_4_k_cu_52fc83a6_69924cuda3std3__45__cpo5beginE:
	.zero		1
	.type		_ZN39_INTERNAL_afb6c753_4_k_cu_52fc83a6_69924cuda3std3__441_GLOBAL__N__afb6c753_4_k_cu_52fc83a6_69926ignoreE,@object
	.size		_ZN39_INTERNAL_afb6c753_4_k_cu_52fc83a6_69924cuda3std3__441_GLOBAL__N__afb6c753_4_k_cu_52fc83a6_69926ignoreE,(_ZN39_INTERNAL_afb6c753_4_k_cu_52fc83a6_69924cute7productE - _ZN39_INTERNAL_afb6c753_4_k_cu_52fc83a6_69924cuda3std3__441_GLOBAL__N__afb6c753_4_k_cu_52fc83a6_69926ignoreE)
_ZN39_INTERNAL_afb6c753_4_k_cu_52fc83a6_69924cuda3std3__441_GLOBAL__N__afb6c753_4_k_cu_52fc83a6_69926ignoreE:
	.zero		1
	.type		_ZN39_INTERNAL_afb6c753_4_k_cu_52fc83a6_69924cute7productE,@object
	.size		_ZN39_INTERNAL_afb6c753_4_k_cu_52fc83a6_69924cute7productE,(_ZN39_INTERNAL_afb6c753_4_k_cu_52fc83a6_69924cuda3std3__45__cpo3endE - _ZN39_INTERNAL_afb6c753_4_k_cu_52fc83a6_69924cute7productE)
_ZN39_INTERNAL_afb6c753_4_k_cu_52fc83a6_69924cute7productE:
	.zero		1
	.type		_ZN39_INTERNAL_afb6c753_4_k_cu_52fc83a6_69924cuda3std3__45__cpo3endE,@object
	.size		_ZN39_INTERNAL_afb6c753_4_k_cu_52fc83a6_69924cuda3std3__45__cpo3endE,(_ZN39_INTERNAL_afb6c753_4_k_cu_52fc83a6_69924cuda3std3__419piecewise_constructE - _ZN39_INTERNAL_afb6c753_4_k_cu_52fc83a6_69924cuda3std3__45__cpo3endE)
_ZN39_INTERNAL_afb6c753_4_k_cu_52fc83a6_69924cuda3std3__45__cpo3endE:
	.zero		1
	.type		_ZN39_INTERNAL_afb6c753_4_k_cu_52fc83a6_69924cuda3std3__419piecewise_constructE,@object
	.size		_ZN39_INTERNAL_afb6c753_4_k_cu_52fc83a6_69924cuda3std3__419piecewise_constructE,(_ZN39_INTERNAL_afb6c753_4_k_cu_52fc83a6_69924cuda3std3__45__cpo4cendE - _ZN39_INTERNAL_afb6c753_4_k_cu_52fc83a6_69924cuda3std3__419piecewise_constructE)
_ZN39_INTERNAL_afb6c753_4_k_cu_52fc83a6_69924cuda3std3__419piecewise_constructE:
	.zero		1
	.type		_ZN39_INTERNAL_afb6c753_4_k_cu_52fc83a6_69924cuda3std3__45__cpo4cendE,@object
	.size		_ZN39_INTERNAL_afb6c753_4_k_cu_52fc83a6_69924cuda3std3__45__cpo4cendE,(_ZN39_INTERNAL_afb6c753_4_k_cu_52fc83a6_69924cuda3std6ranges3__45__cpo4swapE - _ZN39_INTERNAL_afb6c753_4_k_cu_52fc83a6_69924cuda3std3__45__cpo4cendE)
_ZN39_INTERNAL_afb6c753_4_k_cu_52fc83a6_69924cuda3std3__45__cpo4cendE:
	.zero		1
	.type		_ZN39_INTERNAL_afb6c753_4_k_cu_52fc83a6_69924cuda3std6ranges3__45__cpo4swapE,@object
	.size		_ZN39_INTERNAL_afb6c753_4_k_cu_52fc83a6_69924cuda3std6ranges3__45__cpo4swapE,(.L_10 - _ZN39_INTERNAL_afb6c753_4_k_cu_52fc83a6_69924cuda3std6ranges3__45__cpo4swapE)
_ZN39_INTERNAL_afb6c753_4_k_cu_52fc83a6_69924cuda3std6ranges3__45__cpo4swapE:
	.zero		1
.L_10:


//--------------------- .nv.constant0._ZN7cutlass13device_kernelINS_4gemm6kernel13GemmUniversalIN4cute5tupleIJiiiiEEENS1_10collective13CollectiveMmaINS1_35MainloopSm100TmaUmmaWarpSpecializedILi3ELi2ELi4ENS5_IJNS4_1CILi2EEESB_NSA_ILi1EEEEEEEENS5_IJNSA_ILi128EEENSA_ILi256EEENSA_ILi64EEEEEENS_6half_tENS5_IJlSC_lEEESJ_SK_NS4_8TiledMMAINS4_8MMA_AtomIJNS4_26SM100_MMA_F16BF16_2x1SM_SSISJ_SJ_fLi128ELi256ELNS4_4UMMA5MajorE0ELSP_0ELNSO_7ScaleInE0ELSQ_0EEEEEENS4_6LayoutINS5_IJSC_SC_SC_EEENS5_IJNSA_ILi0EEESV_SV_EEEEENS5_IJNS4_10UnderscoreESY_SY_EEEEENS4_28SM100_TMA_2SM_LOAD_MULTICASTENS4_14ComposedLayoutINS4_7SwizzleILi3ELi4ELi3EEENS4_18smem_ptr_flag_bitsILi16EEENST_INS5_IJNSA_ILi8EEESH_EEENS5_IJSH_SC_EEEEEEEvNS4_8identityENS4_18SM100_TMA_2SM_LOADES1B_vS1C_EENS_8epilogue10collective18CollectiveEpilogueINS1F_23Sm100TmaWarpSpecializedILi4ELi2ELi32ELb1ELb0EEEJNS5_IJSH_SG_SH_EEENS5_IJNST_ISH_SC_EENST_INS5_IJNSA_ILi32EEESB_EEENS5_IJSC_SF_EEEEEEEESJ_SK_SJ_SK_NS1F_6fusion15FusionCallbacksIS1J_NS1R_17LinearCombinationISJ_fSJ_fLNS_15FloatRoundStyleE2EEES1K_S1Q_JEEENS4_5SM1004TMEM4LOAD26SM100_TMEM_LOAD_32dp32b32xENS4_13SM90_TMA_LOADENS12_INS13_ILi2ELi4ELi3EEES16_NST_INS5_IJS17_S1M_EEENS5_IJS1M_SC_EEEEEEENS4_39AutoVectorizingCopyWithAssumedAlignmentILi128EEENS4_14SM90_TMA_STOREES26_S28_S28_EEEvvEEEEvNT_6ParamsE --------------------------
	.section	.nv.constant0._ZN7cutlass13device_kernelINS_4gemm6kernel13GemmUniversalIN4cute5tupleIJiiiiEEENS1_10collective13CollectiveMmaINS1_35MainloopSm100TmaUmmaWarpSpecializedILi3ELi2ELi4ENS5_IJNS4_1CILi2EEESB_NSA_ILi1EEEEEEEENS5_IJNSA_ILi128EEENSA_ILi256EEENSA_ILi64EEEEEENS_6half_tENS5_IJlSC_lEEESJ_SK_NS4_8TiledMMAINS4_8MMA_AtomIJNS4_26SM100_MMA_F16BF16_2x1SM_SSISJ_SJ_fLi128ELi256ELNS4_4UMMA5MajorE0ELSP_0ELNSO_7ScaleInE0ELSQ_0EEEEEENS4_6LayoutINS5_IJSC_SC_SC_EEENS5_IJNSA_ILi0EEESV_SV_EEEEENS5_IJNS4_10UnderscoreESY_SY_EEEEENS4_28SM100_TMA_2SM_LOAD_MULTICASTENS4_14ComposedLayoutINS4_7SwizzleILi3ELi4ELi3EEENS4_18smem_ptr_flag_bitsILi16EEENST_INS5_IJNSA_ILi8EEESH_EEENS5_IJSH_SC_EEEEEEEvNS4_8identityENS4_18SM100_TMA_2SM_LOADES1B_vS1C_EENS_8epilogue10collective18CollectiveEpilogueINS1F_23Sm100TmaWarpSpecializedILi4ELi2ELi32ELb1ELb0EEEJNS5_IJSH_SG_SH_EEENS5_IJNST_ISH_SC_EENST_INS5_IJNSA_ILi32EEESB_EEENS5_IJSC_SF_EEEEEEEESJ_SK_SJ_SK_NS1F_6fusion15FusionCallbacksIS1J_NS1R_17LinearCombinationISJ_fSJ_fLNS_15FloatRoundStyleE2EEES1K_S1Q_JEEENS4_5SM1004TMEM4LOAD26SM100_TMEM_LOAD_32dp32b32xENS4_13SM90_TMA_LOADENS12_INS13_ILi2ELi4ELi3EEES16_NST_INS5_IJS17_S1M_EEENS5_IJS1M_SC_EEEEEEENS4_39AutoVectorizingCopyWithAssumedAlignmentILi128EEENS4_14SM90_TMA_STOREES26_S28_S28_EEEvvEEEEvNT_6ParamsE,"a",@progbits
	.sectionflags	@""
	.align	4
.nv.constant0._ZN7cutlass13device_kernelINS_4gemm6kernel13GemmUniversalIN4cute5tupleIJiiiiEEENS1_10collective13CollectiveMmaINS1_35MainloopSm100TmaUmmaWarpSpecializedILi3ELi2ELi4ENS5_IJNS4_1CILi2EEESB_NSA_ILi1EEEEEEEENS5_IJNSA_ILi128EEENSA_ILi256EEENSA_ILi64EEEEEENS_6half_tENS5_IJlSC_lEEESJ_SK_NS4_8TiledMMAINS4_8MMA_AtomIJNS4_26SM100_MMA_F16BF16_2x1SM_SSISJ_SJ_fLi128ELi256ELNS4_4UMMA5MajorE0ELSP_0ELNSO_7ScaleInE0ELSQ_0EEEEEENS4_6LayoutINS5_IJSC_SC_SC_EEENS5_IJNSA_ILi0EEESV_SV_EEEEENS5_IJNS4_10UnderscoreESY_SY_EEEEENS4_28SM100_TMA_2SM_LOAD_MULTICASTENS4_14ComposedLayoutINS4_7SwizzleILi3ELi4ELi3EEENS4_18smem_ptr_flag_bitsILi16EEENST_INS5_IJNSA_ILi8EEESH_EEENS5_IJSH_SC_EEEEEEEvNS4_8identityENS4_18SM100_TMA_2SM_LOADES1B_vS1C_EENS_8epilogue10collective18CollectiveEpilogueINS1F_23Sm100TmaWarpSpecializedILi4ELi2ELi32ELb1ELb0EEEJNS5_IJSH_SG_SH_EEENS5_IJNST_ISH_SC_EENST_INS5_IJNSA_ILi32EEESB_EEENS5_IJSC_SF_EEEEEEEESJ_SK_SJ_SK_NS1F_6fusion15FusionCallbacksIS1J_NS1R_17LinearCombinationISJ_fSJ_fLNS_15FloatRoundStyleE2EEES1K_S1Q_JEEENS4_5SM1004TMEM4LOAD26SM100_TMEM_LOAD_32dp32b32xENS4_13SM90_TMA_LOADENS12_INS13_ILi2ELi4ELi3EEES16_NST_INS5_IJS17_S1M_EEENS5_IJS1M_SC_EEEEEEENS4_39AutoVectorizingCopyWithAssumedAlignmentILi128EEENS4_14SM90_TMA_STOREES26_S28_S28_EEEvvEEEEvNT_6ParamsE:
	.zero		2944


//--------------------- SYMBOLS --------------------------

	.type		.nv.reservedSmem.offset0,@object
	.size		.nv.reservedSmem.offset0,0x4
	.type		.nv.reservedSmem.cap,@object
	.size		.nv.reservedSmem.cap,0x4
	.type		__assertfail,@function
